//
// Generated by NVIDIA NVVM Compiler
//
// Compiler Build ID: CL-36424714
// Cuda compilation tools, release 13.0, V13.0.88
// Based on NVVM 20.0.0
//

.version 9.0
.target sm_100
.address_size 64

	// .globl	_Z10convRowGPUPfS_S_iii

.visible .entry _Z10convRowGPUPfS_S_iii(
	.param .u64 .ptr .align 1 _Z10convRowGPUPfS_S_iii_param_0,
	.param .u64 .ptr .align 1 _Z10convRowGPUPfS_S_iii_param_1,
	.param .u64 .ptr .align 1 _Z10convRowGPUPfS_S_iii_param_2,
	.param .u32 _Z10convRowGPUPfS_S_iii_param_3,
	.param .u32 _Z10convRowGPUPfS_S_iii_param_4,
	.param .u32 _Z10convRowGPUPfS_S_iii_param_5
)
{
	.reg .pred 	%p<52>;
	.reg .b32 	%r<62>;
	.reg .b32 	%f<87>;
	.reg .b64 	%rd<25>;

	ld.param.u64 	%rd9, [_Z10convRowGPUPfS_S_iii_param_0];
	ld.param.u64 	%rd10, [_Z10convRowGPUPfS_S_iii_param_1];
	ld.param.u64 	%rd11, [_Z10convRowGPUPfS_S_iii_param_2];
	ld.param.u32 	%r29, [_Z10convRowGPUPfS_S_iii_param_3];
	ld.param.u32 	%r30, [_Z10convRowGPUPfS_S_iii_param_5];
	cvta.to.global.u64 	%rd1, %rd11;
	cvta.to.global.u64 	%rd2, %rd10;
	mov.u32 	%r1, %tid.x;
	mov.u32 	%r2, %tid.y;
	setp.lt.s32 	%p1, %r30, 0;
	mov.f32 	%f82, 0f00000000;
	@%p1 bra 	$L__BB0_39;
	neg.s32 	%r60, %r30;
	mul.lo.s32 	%r4, %r29, %r2;
	setp.lt.u32 	%p2, %r30, 4;
	mov.f32 	%f82, 0f00000000;
	@%p2 bra 	$L__BB0_21;
	shl.b32 	%r56, %r30, 1;
	sub.s32 	%r58, 3, %r30;
	and.b32  	%r31, %r56, -8;
	neg.s32 	%r57, %r31;
	sub.s32 	%r55, %r1, %r30;
	add.s32 	%r32, %r1, %r4;
	sub.s32 	%r54, %r32, %r30;
	mov.f32 	%f82, 0f00000000;
$L__BB0_3:
	.pragma "nounroll";
	setp.lt.s32 	%p3, %r55, 0;
	setp.ge.s32 	%p4, %r55, %r29;
	mul.wide.s32 	%rd12, %r54, 4;
	add.s64 	%rd3, %rd2, %rd12;
	mul.wide.s32 	%rd13, %r56, 4;
	add.s64 	%rd4, %rd1, %rd13;
	or.pred  	%p5, %p3, %p4;
	@%p5 bra 	$L__BB0_5;
	ld.global.f32 	%f38, [%rd3];
	ld.global.f32 	%f39, [%rd4];
	fma.rn.f32 	%f82, %f38, %f39, %f82;
$L__BB0_5:
	add.s32 	%r33, %r55, 1;
	setp.lt.s32 	%p6, %r33, 0;
	setp.ge.s32 	%p7, %r33, %r29;
	or.pred  	%p8, %p6, %p7;
	@%p8 bra 	$L__BB0_7;
	ld.global.f32 	%f40, [%rd3+4];
	ld.global.f32 	%f41, [%rd4+-4];
	fma.rn.f32 	%f82, %f40, %f41, %f82;
$L__BB0_7:
	add.s32 	%r34, %r55, 2;
	setp.lt.s32 	%p9, %r34, 0;
	setp.ge.s32 	%p10, %r34, %r29;
	or.pred  	%p11, %p9, %p10;
	@%p11 bra 	$L__BB0_9;
	ld.global.f32 	%f42, [%rd3+8];
	ld.global.f32 	%f43, [%rd4+-8];
	fma.rn.f32 	%f82, %f42, %f43, %f82;
$L__BB0_9:
	add.s32 	%r35, %r55, 3;
	setp.lt.s32 	%p12, %r35, 0;
	setp.ge.s32 	%p13, %r35, %r29;
	or.pred  	%p14, %p12, %p13;
	@%p14 bra 	$L__BB0_11;
	ld.global.f32 	%f44, [%rd3+12];
	ld.global.f32 	%f45, [%rd4+-12];
	fma.rn.f32 	%f82, %f44, %f45, %f82;
$L__BB0_11:
	add.s32 	%r36, %r55, 4;
	setp.lt.s32 	%p15, %r36, 0;
	setp.ge.s32 	%p16, %r36, %r29;
	or.pred  	%p17, %p15, %p16;
	@%p17 bra 	$L__BB0_13;
	ld.global.f32 	%f46, [%rd3+16];
	ld.global.f32 	%f47, [%rd4+-16];
	fma.rn.f32 	%f82, %f46, %f47, %f82;
$L__BB0_13:
	add.s32 	%r37, %r55, 5;
	setp.lt.s32 	%p18, %r37, 0;
	setp.ge.s32 	%p19, %r37, %r29;
	or.pred  	%p20, %p18, %p19;
	@%p20 bra 	$L__BB0_15;
	ld.global.f32 	%f48, [%rd3+20];
	ld.global.f32 	%f49, [%rd4+-20];
	fma.rn.f32 	%f82, %f48, %f49, %f82;
$L__BB0_15:
	add.s32 	%r38, %r55, 6;
	setp.lt.s32 	%p21, %r38, 0;
	setp.ge.s32 	%p22, %r38, %r29;
	or.pred  	%p23, %p21, %p22;
	@%p23 bra 	$L__BB0_17;
	ld.global.f32 	%f50, [%rd3+24];
	ld.global.f32 	%f51, [%rd4+-24];
	fma.rn.f32 	%f82, %f50, %f51, %f82;
$L__BB0_17:
	add.s32 	%r39, %r55, 7;
	setp.lt.s32 	%p24, %r39, 0;
	setp.ge.s32 	%p25, %r39, %r29;
	or.pred  	%p26, %p24, %p25;
	@%p26 bra 	$L__BB0_19;
	ld.global.f32 	%f52, [%rd3+28];
	ld.global.f32 	%f53, [%rd4+-28];
	fma.rn.f32 	%f82, %f52, %f53, %f82;
$L__BB0_19:
	add.s32 	%r58, %r58, 8;
	add.s32 	%r57, %r57, 8;
	add.s32 	%r56, %r56, -8;
	add.s32 	%r55, %r55, 8;
	add.s32 	%r54, %r54, 8;
	setp.ne.s32 	%p27, %r57, 0;
	@%p27 bra 	$L__BB0_3;
	add.s32 	%r60, %r58, -3;
$L__BB0_21:
	shl.b32 	%r40, %r30, 1;
	and.b32  	%r41, %r40, 6;
	setp.lt.u32 	%p28, %r41, 3;
	@%p28 bra 	$L__BB0_31;
	add.s32 	%r22, %r60, %r1;
	setp.lt.s32 	%p29, %r22, 0;
	setp.ge.s32 	%p30, %r22, %r29;
	add.s32 	%r42, %r22, %r4;
	mul.wide.s32 	%rd14, %r42, 4;
	add.s64 	%rd5, %rd2, %rd14;
	sub.s32 	%r43, %r30, %r60;
	mul.wide.s32 	%rd15, %r43, 4;
	add.s64 	%rd6, %rd1, %rd15;
	or.pred  	%p31, %p29, %p30;
	@%p31 bra 	$L__BB0_24;
	ld.global.f32 	%f54, [%rd5];
	ld.global.f32 	%f55, [%rd6];
	fma.rn.f32 	%f82, %f54, %f55, %f82;
$L__BB0_24:
	add.s32 	%r44, %r22, 1;
	setp.lt.s32 	%p32, %r44, 0;
	setp.ge.s32 	%p33, %r44, %r29;
	or.pred  	%p34, %p32, %p33;
	@%p34 bra 	$L__BB0_26;
	ld.global.f32 	%f56, [%rd5+4];
	ld.global.f32 	%f57, [%rd6+-4];
	fma.rn.f32 	%f82, %f56, %f57, %f82;
$L__BB0_26:
	add.s32 	%r45, %r22, 2;
	setp.lt.s32 	%p35, %r45, 0;
	setp.ge.s32 	%p36, %r45, %r29;
	or.pred  	%p37, %p35, %p36;
	@%p37 bra 	$L__BB0_28;
	ld.global.f32 	%f58, [%rd5+8];
	ld.global.f32 	%f59, [%rd6+-8];
	fma.rn.f32 	%f82, %f58, %f59, %f82;
$L__BB0_28:
	add.s32 	%r46, %r22, 3;
	setp.lt.s32 	%p38, %r46, 0;
	setp.ge.s32 	%p39, %r46, %r29;
	or.pred  	%p40, %p38, %p39;
	@%p40 bra 	$L__BB0_30;
	ld.global.f32 	%f60, [%rd5+12];
	ld.global.f32 	%f61, [%rd6+-12];
	fma.rn.f32 	%f82, %f60, %f61, %f82;
$L__BB0_30:
	add.s32 	%r60, %r60, 4;
$L__BB0_31:
	and.b32  	%r47, %r30, 1;
	setp.eq.b32 	%p41, %r47, 1;
	not.pred 	%p42, %p41;
	@%p42 bra 	$L__BB0_37;
	add.s32 	%r25, %r60, %r1;
	setp.lt.s32 	%p43, %r25, 0;
	setp.ge.s32 	%p44, %r25, %r29;
	add.s32 	%r48, %r25, %r4;
	mul.wide.s32 	%rd16, %r48, 4;
	add.s64 	%rd7, %rd2, %rd16;
	sub.s32 	%r49, %r30, %r60;
	mul.wide.s32 	%rd17, %r49, 4;
	add.s64 	%rd8, %rd1, %rd17;
	or.pred  	%p45, %p43, %p44;
	@%p45 bra 	$L__BB0_34;
	ld.global.f32 	%f62, [%rd7];
	ld.global.f32 	%f63, [%rd8];
	fma.rn.f32 	%f82, %f62, %f63, %f82;
$L__BB0_34:
	add.s32 	%r50, %r25, 1;
	setp.lt.s32 	%p46, %r50, 0;
	setp.ge.s32 	%p47, %r50, %r29;
	or.pred  	%p48, %p46, %p47;
	@%p48 bra 	$L__BB0_36;
	ld.global.f32 	%f64, [%rd7+4];
	ld.global.f32 	%f65, [%rd8+-4];
	fma.rn.f32 	%f82, %f64, %f65, %f82;
$L__BB0_36:
	add.s32 	%r60, %r60, 2;
$L__BB0_37:
	add.s32 	%r28, %r60, %r1;
	setp.lt.s32 	%p49, %r28, 0;
	setp.ge.s32 	%p50, %r28, %r29;
	or.pred  	%p51, %p49, %p50;
	@%p51 bra 	$L__BB0_39;
	add.s32 	%r51, %r28, %r4;
	mul.wide.s32 	%rd18, %r51, 4;
	add.s64 	%rd19, %rd2, %rd18;
	ld.global.f32 	%f66, [%rd19];
	sub.s32 	%r52, %r30, %r60;
	mul.wide.s32 	%rd20, %r52, 4;
	add.s64 	%rd21, %rd1, %rd20;
	ld.global.f32 	%f67, [%rd21];
	fma.rn.f32 	%f82, %f66, %f67, %f82;
$L__BB0_39:
	cvta.to.global.u64 	%rd22, %rd9;
	mad.lo.s32 	%r53, %r29, %r2, %r1;
	mul.wide.s32 	%rd23, %r53, 4;
	add.s64 	%rd24, %rd22, %rd23;
	st.global.f32 	[%rd24], %f82;
	ret;

}
	// .globl	_Z10convColGPUPfS_S_iii
.visible .entry _Z10convColGPUPfS_S_iii(
	.param .u64 .ptr .align 1 _Z10convColGPUPfS_S_iii_param_0,
	.param .u64 .ptr .align 1 _Z10convColGPUPfS_S_iii_param_1,
	.param .u64 .ptr .align 1 _Z10convColGPUPfS_S_iii_param_2,
	.param .u32 _Z10convColGPUPfS_S_iii_param_3,
	.param .u32 _Z10convColGPUPfS_S_iii_param_4,
	.param .u32 _Z10convColGPUPfS_S_iii_param_5
)
{
	.reg .pred 	%p<52>;
	.reg .b32 	%r<102>;
	.reg .b32 	%f<87>;
	.reg .b64 	%rd<47>;

	ld.param.u64 	%rd6, [_Z10convColGPUPfS_S_iii_param_0];
	ld.param.u64 	%rd7, [_Z10convColGPUPfS_S_iii_param_1];
	ld.param.u64 	%rd8, [_Z10convColGPUPfS_S_iii_param_2];
	ld.param.u32 	%r54, [_Z10convColGPUPfS_S_iii_param_3];
	ld.param.u32 	%r55, [_Z10convColGPUPfS_S_iii_param_4];
	ld.param.u32 	%r56, [_Z10convColGPUPfS_S_iii_param_5];
	cvta.to.global.u64 	%rd1, %rd8;
	cvta.to.global.u64 	%rd2, %rd7;
	mov.u32 	%r1, %tid.x;
	mov.u32 	%r2, %tid.y;
	setp.lt.s32 	%p1, %r56, 0;
	mov.f32 	%f82, 0f00000000;
	@%p1 bra 	$L__BB1_39;
	neg.s32 	%r100, %r56;
	setp.lt.u32 	%p2, %r56, 4;
	mov.f32 	%f82, 0f00000000;
	@%p2 bra 	$L__BB1_21;
	shl.b32 	%r96, %r56, 1;
	sub.s32 	%r98, 3, %r56;
	and.b32  	%r57, %r96, -8;
	neg.s32 	%r97, %r57;
	sub.s32 	%r95, %r2, %r56;
	mul.lo.s32 	%r58, %r54, %r95;
	add.s32 	%r59, %r58, %r54;
	add.s32 	%r94, %r1, %r59;
	shl.b32 	%r9, %r54, 3;
	add.s32 	%r60, %r95, 2;
	mad.lo.s32 	%r93, %r54, %r60, %r1;
	add.s32 	%r61, %r95, 3;
	mad.lo.s32 	%r92, %r54, %r61, %r1;
	add.s32 	%r62, %r95, 4;
	mad.lo.s32 	%r91, %r54, %r62, %r1;
	add.s32 	%r63, %r95, 5;
	mad.lo.s32 	%r90, %r54, %r63, %r1;
	add.s32 	%r64, %r95, 6;
	mad.lo.s32 	%r89, %r54, %r64, %r1;
	add.s32 	%r65, %r95, 7;
	mad.lo.s32 	%r88, %r54, %r65, %r1;
	add.s32 	%r87, %r1, %r58;
	mov.f32 	%f82, 0f00000000;
$L__BB1_3:
	.pragma "nounroll";
	setp.lt.s32 	%p3, %r95, 0;
	setp.ge.s32 	%p4, %r95, %r55;
	mul.wide.s32 	%rd9, %r96, 4;
	add.s64 	%rd3, %rd1, %rd9;
	or.pred  	%p5, %p3, %p4;
	@%p5 bra 	$L__BB1_5;
	mul.wide.s32 	%rd10, %r87, 4;
	add.s64 	%rd11, %rd2, %rd10;
	ld.global.f32 	%f38, [%rd11];
	ld.global.f32 	%f39, [%rd3];
	fma.rn.f32 	%f82, %f38, %f39, %f82;
$L__BB1_5:
	add.s32 	%r66, %r95, 1;
	setp.lt.s32 	%p6, %r66, 0;
	setp.ge.s32 	%p7, %r66, %r55;
	or.pred  	%p8, %p6, %p7;
	@%p8 bra 	$L__BB1_7;
	mul.wide.s32 	%rd12, %r94, 4;
	add.s64 	%rd13, %rd2, %rd12;
	ld.global.f32 	%f40, [%rd13];
	ld.global.f32 	%f41, [%rd3+-4];
	fma.rn.f32 	%f82, %f40, %f41, %f82;
$L__BB1_7:
	add.s32 	%r67, %r95, 2;
	setp.lt.s32 	%p9, %r67, 0;
	setp.ge.s32 	%p10, %r67, %r55;
	or.pred  	%p11, %p9, %p10;
	@%p11 bra 	$L__BB1_9;
	mul.wide.s32 	%rd14, %r93, 4;
	add.s64 	%rd15, %rd2, %rd14;
	ld.global.f32 	%f42, [%rd15];
	ld.global.f32 	%f43, [%rd3+-8];
	fma.rn.f32 	%f82, %f42, %f43, %f82;
$L__BB1_9:
	add.s32 	%r68, %r95, 3;
	setp.lt.s32 	%p12, %r68, 0;
	setp.ge.s32 	%p13, %r68, %r55;
	or.pred  	%p14, %p12, %p13;
	@%p14 bra 	$L__BB1_11;
	mul.wide.s32 	%rd16, %r92, 4;
	add.s64 	%rd17, %rd2, %rd16;
	ld.global.f32 	%f44, [%rd17];
	ld.global.f32 	%f45, [%rd3+-12];
	fma.rn.f32 	%f82, %f44, %f45, %f82;
$L__BB1_11:
	add.s32 	%r69, %r95, 4;
	setp.lt.s32 	%p15, %r69, 0;
	setp.ge.s32 	%p16, %r69, %r55;
	or.pred  	%p17, %p15, %p16;
	@%p17 bra 	$L__BB1_13;
	mul.wide.s32 	%rd18, %r91, 4;
	add.s64 	%rd19, %rd2, %rd18;
	ld.global.f32 	%f46, [%rd19];
	ld.global.f32 	%f47, [%rd3+-16];
	fma.rn.f32 	%f82, %f46, %f47, %f82;
$L__BB1_13:
	add.s32 	%r70, %r95, 5;
	setp.lt.s32 	%p18, %r70, 0;
	setp.ge.s32 	%p19, %r70, %r55;
	or.pred  	%p20, %p18, %p19;
	@%p20 bra 	$L__BB1_15;
	mul.wide.s32 	%rd20, %r90, 4;
	add.s64 	%rd21, %rd2, %rd20;
	ld.global.f32 	%f48, [%rd21];
	ld.global.f32 	%f49, [%rd3+-20];
	fma.rn.f32 	%f82, %f48, %f49, %f82;
$L__BB1_15:
	add.s32 	%r71, %r95, 6;
	setp.lt.s32 	%p21, %r71, 0;
	setp.ge.s32 	%p22, %r71, %r55;
	or.pred  	%p23, %p21, %p22;
	@%p23 bra 	$L__BB1_17;
	mul.wide.s32 	%rd22, %r89, 4;
	add.s64 	%rd23, %rd2, %rd22;
	ld.global.f32 	%f50, [%rd23];
	ld.global.f32 	%f51, [%rd3+-24];
	fma.rn.f32 	%f82, %f50, %f51, %f82;
$L__BB1_17:
	add.s32 	%r72, %r95, 7;
	setp.lt.s32 	%p24, %r72, 0;
	setp.ge.s32 	%p25, %r72, %r55;
	or.pred  	%p26, %p24, %p25;
	@%p26 bra 	$L__BB1_19;
	mul.wide.s32 	%rd24, %r88, 4;
	add.s64 	%rd25, %rd2, %rd24;
	ld.global.f32 	%f52, [%rd25];
	ld.global.f32 	%f53, [%rd3+-28];
	fma.rn.f32 	%f82, %f52, %f53, %f82;
$L__BB1_19:
	add.s32 	%r98, %r98, 8;
	add.s32 	%r97, %r97, 8;
	add.s32 	%r96, %r96, -8;
	add.s32 	%r95, %r95, 8;
	add.s32 	%r94, %r94, %r9;
	add.s32 	%r93, %r93, %r9;
	add.s32 	%r92, %r92, %r9;
	add.s32 	%r91, %r91, %r9;
	add.s32 	%r90, %r90, %r9;
	add.s32 	%r89, %r89, %r9;
	add.s32 	%r88, %r88, %r9;
	add.s32 	%r87, %r87, %r9;
	setp.ne.s32 	%p27, %r97, 0;
	@%p27 bra 	$L__BB1_3;
	add.s32 	%r100, %r98, -3;
$L__BB1_21:
	shl.b32 	%r73, %r56, 1;
	and.b32  	%r74, %r73, 6;
	setp.lt.u32 	%p28, %r74, 3;
	@%p28 bra 	$L__BB1_31;
	add.s32 	%r43, %r100, %r2;
	setp.lt.s32 	%p29, %r43, 0;
	setp.ge.s32 	%p30, %r43, %r55;
	sub.s32 	%r75, %r56, %r100;
	mul.wide.s32 	%rd26, %r75, 4;
	add.s64 	%rd4, %rd1, %rd26;
	or.pred  	%p31, %p29, %p30;
	@%p31 bra 	$L__BB1_24;
	mad.lo.s32 	%r76, %r43, %r54, %r1;
	mul.wide.s32 	%rd27, %r76, 4;
	add.s64 	%rd28, %rd2, %rd27;
	ld.global.f32 	%f54, [%rd28];
	ld.global.f32 	%f55, [%rd4];
	fma.rn.f32 	%f82, %f54, %f55, %f82;
$L__BB1_24:
	add.s32 	%r44, %r43, 1;
	setp.lt.s32 	%p32, %r44, 0;
	setp.ge.s32 	%p33, %r44, %r55;
	or.pred  	%p34, %p32, %p33;
	@%p34 bra 	$L__BB1_26;
	mad.lo.s32 	%r77, %r44, %r54, %r1;
	mul.wide.s32 	%rd29, %r77, 4;
	add.s64 	%rd30, %rd2, %rd29;
	ld.global.f32 	%f56, [%rd30];
	ld.global.f32 	%f57, [%rd4+-4];
	fma.rn.f32 	%f82, %f56, %f57, %f82;
$L__BB1_26:
	add.s32 	%r45, %r43, 2;
	setp.lt.s32 	%p35, %r45, 0;
	setp.ge.s32 	%p36, %r45, %r55;
	or.pred  	%p37, %p35, %p36;
	@%p37 bra 	$L__BB1_28;
	mad.lo.s32 	%r78, %r45, %r54, %r1;
	mul.wide.s32 	%rd31, %r78, 4;
	add.s64 	%rd32, %rd2, %rd31;
	ld.global.f32 	%f58, [%rd32];
	ld.global.f32 	%f59, [%rd4+-8];
	fma.rn.f32 	%f82, %f58, %f59, %f82;
$L__BB1_28:
	add.s32 	%r46, %r43, 3;
	setp.lt.s32 	%p38, %r46, 0;
	setp.ge.s32 	%p39, %r46, %r55;
	or.pred  	%p40, %p38, %p39;
	@%p40 bra 	$L__BB1_30;
	mad.lo.s32 	%r79, %r46, %r54, %r1;
	mul.wide.s32 	%rd33, %r79, 4;
	add.s64 	%rd34, %rd2, %rd33;
	ld.global.f32 	%f60, [%rd34];
	ld.global.f32 	%f61, [%rd4+-12];
	fma.rn.f32 	%f82, %f60, %f61, %f82;
$L__BB1_30:
	add.s32 	%r100, %r100, 4;
$L__BB1_31:
	and.b32  	%r80, %r56, 1;
	setp.eq.b32 	%p41, %r80, 1;
	not.pred 	%p42, %p41;
	@%p42 bra 	$L__BB1_37;
	add.s32 	%r49, %r100, %r2;
	setp.lt.s32 	%p43, %r49, 0;
	setp.ge.s32 	%p44, %r49, %r55;
	sub.s32 	%r81, %r56, %r100;
	mul.wide.s32 	%rd35, %r81, 4;
	add.s64 	%rd5, %rd1, %rd35;
	or.pred  	%p45, %p43, %p44;
	@%p45 bra 	$L__BB1_34;
	mad.lo.s32 	%r82, %r49, %r54, %r1;
	mul.wide.s32 	%rd36, %r82, 4;
	add.s64 	%rd37, %rd2, %rd36;
	ld.global.f32 	%f62, [%rd37];
	ld.global.f32 	%f63, [%rd5];
	fma.rn.f32 	%f82, %f62, %f63, %f82;
$L__BB1_34:
	add.s32 	%r50, %r49, 1;
	setp.lt.s32 	%p46, %r50, 0;
	setp.ge.s32 	%p47, %r50, %r55;
	or.pred  	%p48, %p46, %p47;
	@%p48 bra 	$L__BB1_36;
	mad.lo.s32 	%r83, %r50, %r54, %r1;
	mul.wide.s32 	%rd38, %r83, 4;
	add.s64 	%rd39, %rd2, %rd38;
	ld.global.f32 	%f64, [%rd39];
	ld.global.f32 	%f65, [%rd5+-4];
	fma.rn.f32 	%f82, %f64, %f65, %f82;
$L__BB1_36:
	add.s32 	%r100, %r100, 2;
$L__BB1_37:
	add.s32 	%r53, %r100, %r2;
	setp.lt.s32 	%p49, %r53, 0;
	setp.ge.s32 	%p50, %r53, %r55;
	or.pred  	%p51, %p49, %p50;
	@%p51 bra 	$L__BB1_39;
	mad.lo.s32 	%r84, %r53, %r54, %r1;
	mul.wide.s32 	%rd40, %r84, 4;
	add.s64 	%rd41, %rd2, %rd40;
	ld.global.f32 	%f66, [%rd41];
	sub.s32 	%r85, %r56, %r100;
	mul.wide.s32 	%rd42, %r85, 4;
	add.s64 	%rd43, %rd1, %rd42;
	ld.global.f32 	%f67, [%rd43];
	fma.rn.f32 	%f82, %f66, %f67, %f82;
$L__BB1_39:
	cvta.to.global.u64 	%rd44, %rd6;
	mad.lo.s32 	%r86, %r54, %r2, %r1;
	mul.wide.s32 	%rd45, %r86, 4;
	add.s64 	%rd46, %rd44, %rd45;
	st.global.f32 	[%rd46], %f82;
	ret;

}


// ===== COMPILED SASS (sm_100) =====

	.target	sm_100

	.elftype	@"ET_EXEC"


//--------------------- .note.nv.tkinfo           --------------------------
	.section	.note.nv.tkinfo,"",@"SHT_NOTE"
	.sectionflags	@"SHF_NOTE_NV_TKINFO"
	.tkinfo
        /*0018*/ 	.word	0x00000002
        /*0030*/ 	.string	""
        /*0030*/ 	.string	"ptxas"
        /*0030*/ 	.string	"Cuda compilation tools, release 13.0, V13.0.88"
        /*0030*/ 	.string	"Build cuda_13.0.r13.0/compiler.36424714_0"
        /*0030*/ 	.string	"-arch sm_100 -m 64 "



//--------------------- .note.nv.cuinfo           --------------------------
	.section	.note.nv.cuinfo,"",@"SHT_NOTE"
	.sectionflags	@"SHF_NOTE_NV_CUINFO"
        /*0018*/ 	.short	0x0002
        /*001a*/ 	.short	0x0064
        /*001c*/ 	.short	0x0082
	.zero		2


//--------------------- .nv.info                  --------------------------
	.section	.nv.info,"",@"SHT_CUDA_INFO"
	.align	4


	//----- nvinfo : EIATTR_REGCOUNT
	.align		4
        /*0000*/ 	.byte	0x04, 0x2f
        /*0002*/ 	.short	(.L_1 - .L_0)
	.align		4
.L_0:
        /*0004*/ 	.word	index@(_Z10convRowGPUPfS_S_iii)
        /*0008*/ 	.word	0x0000001b


	//----- nvinfo : EIATTR_FRAME_SIZE
	.align		4
.L_1:
        /*000c*/ 	.byte	0x04, 0x11
        /*000e*/ 	.short	(.L_3 - .L_2)
	.align		4
.L_2:
        /*0010*/ 	.word	index@(_Z10convRowGPUPfS_S_iii)
        /*0014*/ 	.word	0x00000000


	//----- nvinfo : EIATTR_REGCOUNT
	.align		4
.L_3:
        /*0018*/ 	.byte	0x04, 0x2f
        /*001a*/ 	.short	(.L_5 - .L_4)
	.align		4
.L_4:
        /*001c*/ 	.word	index@(_Z10convColGPUPfS_S_iii)
        /*0020*/ 	.word	0x00000020


	//----- nvinfo : EIATTR_FRAME_SIZE
	.align		4
.L_5:
        /*0024*/ 	.byte	0x04, 0x11
        /*0026*/ 	.short	(.L_7 - .L_6)
	.align		4
.L_6:
        /*0028*/ 	.word	index@(_Z10convColGPUPfS_S_iii)
        /*002c*/ 	.word	0x00000000


	//----- nvinfo : EIATTR_MIN_STACK_SIZE
	.align		4
.L_7:
        /*0030*/ 	.byte	0x04, 0x12
        /*0032*/ 	.short	(.L_9 - .L_8)
	.align		4
.L_8:
        /*0034*/ 	.word	index@(_Z10convColGPUPfS_S_iii)
        /*0038*/ 	.word	0x00000000


	//----- nvinfo : EIATTR_MIN_STACK_SIZE
	.align		4
.L_9:
        /*003c*/ 	.byte	0x04, 0x12
        /*003e*/ 	.short	(.L_11 - .L_10)
	.align		4
.L_10:
        /*0040*/ 	.word	index@(_Z10convRowGPUPfS_S_iii)
        /*0044*/ 	.word	0x00000000
.L_11:


//--------------------- .nv.compat                --------------------------
	.section	.nv.compat,"",@"SHT_CUDA_COMPAT_INFO"
	.align	4
        /*0000*/ 	.byte	0x02, 0x09, 0x00, 0x00, 0x02, 0x02, 0x01, 0x00, 0x02, 0x05, 0x05, 0x00, 0x03, 0x07, 0x01, 0x01
        /*0010*/ 	.byte	0x02, 0x03, 0x00, 0x00, 0x02, 0x06, 0x01, 0x00, 0x04, 0x0b, 0x08, 0x00, 0x09, 0x00, 0x00, 0x00
        /*0020*/ 	.byte	0x00, 0x00, 0x00, 0x00


//--------------------- .nv.info._Z10convColGPUPfS_S_iii --------------------------
	.section	.nv.info._Z10convColGPUPfS_S_iii,"",@"SHT_CUDA_INFO"
	.sectionflags	@""
	.align	4


	//----- nvinfo : EIATTR_CUDA_API_VERSION
	.align		4
        /*0000*/ 	.byte	0x04, 0x37
        /*0002*/ 	.short	(.L_13 - .L_12)
.L_12:
        /*0004*/ 	.word	0x00000082


	//----- nvinfo : EIATTR_KPARAM_INFO
	.align		4
.L_13:
        /*0008*/ 	.byte	0x04, 0x17
        /*000a*/ 	.short	(.L_15 - .L_14)
.L_14:
        /*000c*/ 	.word	0x00000000
        /*0010*/ 	.short	0x0005
        /*0012*/ 	.short	0x0020
        /*0014*/ 	.byte	0x00, 0xf0, 0x11, 0x00


	//----- nvinfo : EIATTR_KPARAM_INFO
	.align		4
.L_15:
        /*0018*/ 	.byte	0x04, 0x17
        /*001a*/ 	.short	(.L_17 - .L_16)
.L_16:
        /*001c*/ 	.word	0x00000000
        /*0020*/ 	.short	0x0004
        /*0022*/ 	.short	0x001c
        /*0024*/ 	.byte	0x00, 0xf0, 0x11, 0x00


	//----- nvinfo : EIATTR_KPARAM_INFO
	.align		4
.L_17:
        /*0028*/ 	.byte	0x04, 0x17
        /*002a*/ 	.short	(.L_19 - .L_18)
.L_18:
        /*002c*/ 	.word	0x00000000
        /*0030*/ 	.short	0x0003
        /*0032*/ 	.short	0x0018
        /*0034*/ 	.byte	0x00, 0xf0, 0x11, 0x00


	//----- nvinfo : EIATTR_KPARAM_INFO
	.align		4
.L_19:
        /*0038*/ 	.byte	0x04, 0x17
        /*003a*/ 	.short	(.L_21 - .L_20)
.L_20:
        /*003c*/ 	.word	0x00000000
        /*0040*/ 	.short	0x0002
        /*0042*/ 	.short	0x0010
        /*0044*/ 	.byte	0x00, 0xf5, 0x21, 0x00


	//----- nvinfo : EIATTR_KPARAM_INFO
	.align		4
.L_21:
        /*0048*/ 	.byte	0x04, 0x17
        /*004a*/ 	.short	(.L_23 - .L_22)
.L_22:
        /*004c*/ 	.word	0x00000000
        /*0050*/ 	.short	0x0001
        /*0052*/ 	.short	0x0008
        /*0054*/ 	.byte	0x00, 0xf5, 0x21, 0x00


	//----- nvinfo : EIATTR_KPARAM_INFO
	.align		4
.L_23:
        /*0058*/ 	.byte	0x04, 0x17
        /*005a*/ 	.short	(.L_25 - .L_24)
.L_24:
        /*005c*/ 	.word	0x00000000
        /*0060*/ 	.short	0x0000
        /*0062*/ 	.short	0x0000
        /*0064*/ 	.byte	0x00, 0xf5, 0x21, 0x00


	//----- nvinfo : EIATTR_SPARSE_MMA_MASK
	.align		4
.L_25:
        /*0068*/ 	.byte	0x03, 0x50
        /*006a*/ 	.short	0x0000


	//----- nvinfo : EIATTR_MAXREG_COUNT
	.align		4
        /*006c*/ 	.byte	0x03, 0x1b
        /*006e*/ 	.short	0x00ff


	//----- nvinfo : EIATTR_MERCURY_ISA_VERSION
	.align		4
        /*0070*/ 	.byte	0x03, 0x5f
        /*0072*/ 	.short	0x0101


	//----- nvinfo : EIATTR_VRC_CTA_INIT_COUNT
	.align		4
        /*0074*/ 	.byte	0x02, 0x4a
	.zero		1
	.zero		1


	//----- nvinfo : EIATTR_EXIT_INSTR_OFFSETS
	.align		4
        /*0078*/ 	.byte	0x04, 0x1c
        /*007a*/ 	.short	(.L_27 - .L_26)


	//   ....[0]....
.L_26:
        /*007c*/ 	.word	0x00000d90


	//----- nvinfo : EIATTR_CRS_STACK_SIZE
	.align		4
.L_27:
        /*0080*/ 	.byte	0x04, 0x1e
        /*0082*/ 	.short	(.L_29 - .L_28)
.L_28:
        /*0084*/ 	.word	0x00000000


	//----- nvinfo : EIATTR_CBANK_PARAM_SIZE
	.align		4
.L_29:
        /*0088*/ 	.byte	0x03, 0x19
        /*008a*/ 	.short	0x0024


	//----- nvinfo : EIATTR_PARAM_CBANK
	.align		4
        /*008c*/ 	.byte	0x04, 0x0a
        /*008e*/ 	.short	(.L_31 - .L_30)
	.align		4
.L_30:
        /*0090*/ 	.word	index@(.nv.constant0._Z10convColGPUPfS_S_iii)
        /*0094*/ 	.short	0x0380
        /*0096*/ 	.short	0x0024


	//----- nvinfo : EIATTR_SW_WAR
	.align		4
.L_31:
        /*0098*/ 	.byte	0x04, 0x36
        /*009a*/ 	.short	(.L_33 - .L_32)
.L_32:
        /*009c*/ 	.word	0x00000008
.L_33:


//--------------------- .nv.info._Z10convRowGPUPfS_S_iii --------------------------
	.section	.nv.info._Z10convRowGPUPfS_S_iii,"",@"SHT_CUDA_INFO"
	.sectionflags	@""
	.align	4


	//----- nvinfo : EIATTR_CUDA_API_VERSION
	.align		4
        /*0000*/ 	.byte	0x04, 0x37
        /*0002*/ 	.short	(.L_35 - .L_34)
.L_34:
        /*0004*/ 	.word	0x00000082


	//----- nvinfo : EIATTR_KPARAM_INFO
	.align		4
.L_35:
        /*0008*/ 	.byte	0x04, 0x17
        /*000a*/ 	.short	(.L_37 - .L_36)
.L_36:
        /*000c*/ 	.word	0x00000000
        /*0010*/ 	.short	0x0005
        /*0012*/ 	.short	0x0020
        /*0014*/ 	.byte	0x00, 0xf0, 0x11, 0x00


	//----- nvinfo : EIATTR_KPARAM_INFO
	.align		4
.L_37:
        /*0018*/ 	.byte	0x04, 0x17
        /*001a*/ 	.short	(.L_39 - .L_38)
.L_38:
        /*001c*/ 	.word	0x00000000
        /*0020*/ 	.short	0x0004
        /*0022*/ 	.short	0x001c
        /*0024*/ 	.byte	0x00, 0xf0, 0x11, 0x00


	//----- nvinfo : EIATTR_KPARAM_INFO
	.align		4
.L_39:
        /*0028*/ 	.byte	0x04, 0x17
        /*002a*/ 	.short	(.L_41 - .L_40)
.L_40:
        /*002c*/ 	.word	0x00000000
        /*0030*/ 	.short	0x0003
        /*0032*/ 	.short	0x0018
        /*0034*/ 	.byte	0x00, 0xf0, 0x11, 0x00


	//----- nvinfo : EIATTR_KPARAM_INFO
	.align		4
.L_41:
        /*0038*/ 	.byte	0x04, 0x17
        /*003a*/ 	.short	(.L_43 - .L_42)
.L_42:
        /*003c*/ 	.word	0x00000000
        /*0040*/ 	.short	0x0002
        /*0042*/ 	.short	0x0010
        /*0044*/ 	.byte	0x00, 0xf5, 0x21, 0x00


	//----- nvinfo : EIATTR_KPARAM_INFO
	.align		4
.L_43:
        /*0048*/ 	.byte	0x04, 0x17
        /*004a*/ 	.short	(.L_45 - .L_44)
.L_44:
        /*004c*/ 	.word	0x00000000
        /*0050*/ 	.short	0x0001
        /*0052*/ 	.short	0x0008
        /*0054*/ 	.byte	0x00, 0xf5, 0x21, 0x00


	//----- nvinfo : EIATTR_KPARAM_INFO
	.align		4
.L_45:
        /*0058*/ 	.byte	0x04, 0x17
        /*005a*/ 	.short	(.L_47 - .L_46)
.L_46:
        /*005c*/ 	.word	0x00000000
        /*0060*/ 	.short	0x0000
        /*0062*/ 	.short	0x0000
        /*0064*/ 	.byte	0x00, 0xf5, 0x21, 0x00


	//----- nvinfo : EIATTR_SPARSE_MMA_MASK
	.align		4
.L_47:
        /*0068*/ 	.byte	0x03, 0x50
        /*006a*/ 	.short	0x0000


	//----- nvinfo : EIATTR_MAXREG_COUNT
	.align		4
        /*006c*/ 	.byte	0x03, 0x1b
        /*006e*/ 	.short	0x00ff


	//----- nvinfo : EIATTR_MERCURY_ISA_VERSION
	.align		4
        /*0070*/ 	.byte	0x03, 0x5f
        /*0072*/ 	.short	0x0101


	//----- nvinfo : EIATTR_VRC_CTA_INIT_COUNT
	.align		4
        /*0074*/ 	.byte	0x02, 0x4a
	.zero		1
	.zero		1


	//----- nvinfo : EIATTR_EXIT_INSTR_OFFSETS
	.align		4
        /*0078*/ 	.byte	0x04, 0x1c
        /*007a*/ 	.short	(.L_49 - .L_48)


	//   ....[0]....
.L_48:
        /*007c*/ 	.word	0x00000a30


	//----- nvinfo : EIATTR_CRS_STACK_SIZE
	.align		4
.L_49:
        /*0080*/ 	.byte	0x04, 0x1e
        /*0082*/ 	.short	(.L_51 - .L_50)
.L_50:
        /*0084*/ 	.word	0x00000000


	//----- nvinfo : EIATTR_CBANK_PARAM_SIZE
	.align		4
.L_51:
        /*0088*/ 	.byte	0x03, 0x19
        /*008a*/ 	.short	0x0024


	//----- nvinfo : EIATTR_PARAM_CBANK
	.align		4
        /*008c*/ 	.byte	0x04, 0x0a
        /*008e*/ 	.short	(.L_53 - .L_52)
	.align		4
.L_52:
        /*0090*/ 	.word	index@(.nv.constant0._Z10convRowGPUPfS_S_iii)
        /*0094*/ 	.short	0x0380
        /*0096*/ 	.short	0x0024


	//----- nvinfo : EIATTR_SW_WAR
	.align		4
.L_53:
        /*0098*/ 	.byte	0x04, 0x36
        /*009a*/ 	.short	(.L_55 - .L_54)
.L_54:
        /*009c*/ 	.word	0x00000008
.L_55:


//--------------------- .nv.callgraph             --------------------------
	.section	.nv.callgraph,"",@"SHT_CUDA_CALLGRAPH"
	.align	4
	.sectionentsize	8
	.align		4
        /*0000*/ 	.word	0x00000000
	.align		4
        /*0004*/ 	.word	0xffffffff
	.align		4
        /*0008*/ 	.word	0x00000000
	.align		4
        /*000c*/ 	.word	0xfffffffe
	.align		4
        /*0010*/ 	.word	0x00000000
	.align		4
        /*0014*/ 	.word	0xfffffffd
	.align		4
        /*0018*/ 	.word	0x00000000
	.align		4
        /*001c*/ 	.word	0xfffffffc


//--------------------- .text._Z10convColGPUPfS_S_iii --------------------------
	.section	.text._Z10convColGPUPfS_S_iii,"ax",@progbits
	.align	128
        .global         _Z10convColGPUPfS_S_iii
        .type           _Z10convColGPUPfS_S_iii,@function
        .size           _Z10convColGPUPfS_S_iii,(.L_x_14 - _Z10convColGPUPfS_S_iii)
        .other          _Z10convColGPUPfS_S_iii,@"STO_CUDA_ENTRY STV_DEFAULT"
_Z10convColGPUPfS_S_iii:
.text._Z10convColGPUPfS_S_iii:
[----:B------:R-:W-:Y:S01]  /*0000*/  LDC R1, c[0x0][0x37c] ;  /* 0x0000df00ff017b82 */ /* 0x000fe20000000800 */
[----:B------:R-:W0:Y:S01]  /*0010*/  LDCU UR7, c[0x0][0x3a0] ;  /* 0x00007400ff0777ac */ /* 0x000e220008000800 */
[----:B------:R-:W1:Y:S01]  /*0020*/  S2R R0, SR_TID.X ;  /* 0x0000000000007919 */ /* 0x000e620000002100 */
[----:B------:R-:W-:Y:S01]  /*0030*/  HFMA2 R2, -RZ, RZ, 0, 0 ;  /* 0x00000000ff027431 */ /* 0x000fe200000001ff */
[----:B------:R-:W2:Y:S01]  /*0040*/  LDCU.64 UR8, c[0x0][0x358] ;  /* 0x00006b00ff0877ac */ /* 0x000ea20008000a00 */
[----:B------:R-:W3:Y:S01]  /*0050*/  S2R R3, SR_TID.Y ;  /* 0x0000000000037919 */ /* 0x000ee20000002200 */
[----:B0-----:R-:W-:-:S09]  /*0060*/  UISETP.GE.AND UP0, UPT, UR7, URZ, UPT ;  /* 0x000000ff0700728c */ /* 0x001fd2000bf06270 */
[----:B--2---:R-:W-:Y:S05]  /*0070*/  BRA.U !UP0, `(.L_x_0) ;  /* 0x0000000d08307547 */ /* 0x004fea000b800000 */
[----:B------:R-:W-:Y:S01]  /*0080*/  UISETP.GE.U32.AND UP0, UPT, UR7, 0x4, UPT ;  /* 0x000000040700788c */ /* 0x000fe2000bf06070 */
[----:B------:R-:W-:Y:S01]  /*0090*/  MOV R2, RZ ;  /* 0x000000ff00027202 */ /* 0x000fe20000000f00 */
[----:B------:R-:W-:-:S07]  /*00a0*/  UIADD3 UR4, UPT, UPT, -UR7, URZ, URZ ;  /* 0x000000ff07047290 */ /* 0x000fce000fffe1ff */
[----:B------:R-:W-:Y:S05]  /*00b0*/  BRA.U !UP0, `(.L_x_1) ;  /* 0x0000000508a47547 */ /* 0x000fea000b800000 */
[----:B------:R-:W0:Y:S01]  /*00c0*/  LDC R4, c[0x0][0x398] ;  /* 0x0000e600ff047b82 */ /* 0x000e220000000800 */
[----:B---3--:R-:W-:Y:S01]  /*00d0*/  VIADD R7, R3, -UR7 ;  /* 0x8000000703077c36 */ /* 0x008fe20008000000 */
[----:B------:R-:W-:Y:S01]  /*00e0*/  USHF.L.U32 UR6, UR7, 0x1, URZ ;  /* 0x0000000107067899 */ /* 0x000fe200080006ff */
[----:B------:R-:W-:Y:S01]  /*00f0*/  MOV R2, RZ ;  /* 0x000000ff00027202 */ /* 0x000fe20000000f00 */
[----:B------:R-:W-:Y:S01]  /*0100*/  UIADD3 UR5, UPT, UPT, -UR7, 0x3, URZ ;  /* 0x0000000307057890 */ /* 0x000fe2000fffe1ff */
[C---:B------:R-:W-:Y:S01]  /*0110*/  VIADD R15, R7.reuse, 0x3 ;  /* 0x00000003070f7836 */ /* 0x040fe20000000000 */
[C---:B------:R-:W-:Y:S01]  /*0120*/  IADD3 R9, PT, PT, R7.reuse, 0x2, RZ ;  /* 0x0000000207097810 */ /* 0x040fe20007ffe0ff */
[C---:B------:R-:W-:Y:S01]  /*0130*/  VIADD R21, R7.reuse, 0x6 ;  /* 0x0000000607157836 */ /* 0x040fe20000000000 */
[----:B------:R-:W2:Y:S01]  /*0140*/  LDC R5, c[0x0][0x398] ;  /* 0x0000e600ff057b82 */ /* 0x000ea20000000800 */
[C---:B------:R-:W-:Y:S01]  /*0150*/  IADD3 R17, PT, PT, R7.reuse, 0x4, RZ ;  /* 0x0000000407117810 */ /* 0x040fe20007ffe0ff */
[----:B------:R-:W-:Y:S01]  /*0160*/  ULOP3.LUT UR4, UR6, 0xfffffff8, URZ, 0xc0, !UPT ;  /* 0xfffffff806047892 */ /* 0x000fe2000f8ec0ff */
[C---:B------:R-:W-:Y:S01]  /*0170*/  IADD3 R19, PT, PT, R7.reuse, 0x5, RZ ;  /* 0x0000000507137810 */ /* 0x040fe20007ffe0ff */
[----:B------:R-:W3:Y:S01]  /*0180*/  LDCU UR10, c[0x0][0x39c] ;  /* 0x00007380ff0a77ac */ /* 0x000ee20008000800 */
[----:B------:R-:W-:-:S02]  /*0190*/  IADD3 R25, PT, PT, R7, 0x7, RZ ;  /* 0x0000000707197810 */ /* 0x000fc40007ffe0ff */
[----:B------:R-:W-:Y:S01]  /*01a0*/  MOV R23, UR6 ;  /* 0x0000000600177c02 */ /* 0x000fe20008000f00 */
[----:B------:R-:W4:Y:S01]  /*01b0*/  LDC.64 R12, c[0x0][0x390] ;  /* 0x0000e400ff0c7b82 */ /* 0x000f220000000a00 */
[----:B------:R-:W-:Y:S01]  /*01c0*/  UIADD3 UR4, UPT, UPT, -UR4, URZ, URZ ;  /* 0x000000ff04047290 */ /* 0x000fe2000fffe1ff */
[-C--:B0-----:R-:W-:Y:S02]  /*01d0*/  IMAD R11, R7, R4.reuse, R4 ;  /* 0x00000004070b7224 */ /* 0x081fe400078e0204 */
[-CC-:B-1----:R-:W-:Y:S02]  /*01e0*/  IMAD R9, R9, R4.reuse, R0.reuse ;  /* 0x0000000409097224 */ /* 0x182fe400078e0200 */
[-CC-:B------:R-:W-:Y:S02]  /*01f0*/  IMAD R6, R15, R4.reuse, R0.reuse ;  /* 0x000000040f067224 */ /* 0x180fe400078e0200 */
[-CC-:B------:R-:W-:Y:S02]  /*0200*/  IMAD R8, R17, R4.reuse, R0.reuse ;  /* 0x0000000411087224 */ /* 0x180fe400078e0200 */
[----:B------:R-:W-:-:S02]  /*0210*/  IMAD R10, R19, R4, R0 ;  /* 0x00000004130a7224 */ /* 0x000fc400078e0200 */
[-CC-:B------:R-:W-:Y:S02]  /*0220*/  IMAD R22, R21, R4.reuse, R0.reuse ;  /* 0x0000000415167224 */ /* 0x180fe400078e0200 */
[-CC-:B------:R-:W-:Y:S02]  /*0230*/  IMAD R24, R25, R4.reuse, R0.reuse ;  /* 0x0000000419187224 */ /* 0x180fe400078e0200 */
[--C-:B------:R-:W-:Y:S02]  /*0240*/  IMAD R4, R7, R4, R0.reuse ;  /* 0x0000000407047224 */ /* 0x100fe400078e0200 */
[----:B--234-:R-:W-:-:S07]  /*0250*/  IMAD.IADD R11, R11, 0x1, R0 ;  /* 0x000000010b0b7824 */ /* 0x01cfce00078e0200 */
.L_x_2:
[C---:B------:R-:W-:Y:S02]  /*0260*/  ISETP.GE.AND P3, PT, R7.reuse, UR10, PT ;  /* 0x0000000a07007c0c */ /* 0x040fe4000bf66270 */
[C---:B------:R-:W-:Y:S02]  /*0270*/  IADD3 R14, PT, PT, R7.reuse, 0x1, RZ ;  /* 0x00000001070e7810 */ /* 0x040fe40007ffe0ff */
[C---:B------:R-:W-:Y:S02]  /*0280*/  ISETP.LT.OR P3, PT, R7.reuse, RZ, P3 ;  /* 0x000000ff0700720c */ /* 0x040fe40001f61670 */
[----:B------:R-:W-:Y:S02]  /*0290*/  IADD3 R15, PT, PT, R7, 0x2, RZ ;  /* 0x00000002070f7810 */ /* 0x000fe40007ffe0ff */
[----:B------:R-:W-:Y:S02]  /*02a0*/  ISETP.GE.AND P2, PT, R14, UR10, PT ;  /* 0x0000000a0e007c0c */ /* 0x000fe4000bf46270 */
[----:B------:R-:W-:-:S02]  /*02b0*/  ISETP.GE.AND P1, PT, R15, UR10, PT ;  /* 0x0000000a0f007c0c */ /* 0x000fc4000bf26270 */
[----:B------:R-:W-:Y:S01]  /*02c0*/  ISETP.LT.OR P2, PT, R14, RZ, P2 ;  /* 0x000000ff0e00720c */ /* 0x000fe20001741670 */
[----:B------:R-:W-:Y:S01]  /*02d0*/  VIADD R14, R7, 0x3 ;  /* 0x00000003070e7836 */ /* 0x000fe20000000000 */
[----:B------:R-:W-:-:S03]  /*02e0*/  ISETP.LT.OR P1, PT, R15, RZ, P1 ;  /* 0x000000ff0f00720c */ /* 0x000fc60000f21670 */
[----:B------:R-:W0:Y:S01]  /*02f0*/  @!P3 LDC.64 R26, c[0x0][0x388] ;  /* 0x0000e200ff1abb82 */ /* 0x000e220000000a00 */
[----:B------:R-:W-:-:S04]  /*0300*/  ISETP.GE.AND P0, PT, R14, UR10, PT ;  /* 0x0000000a0e007c0c */ /* 0x000fc8000bf06270 */
[----:B------:R-:W-:Y:S01]  /*0310*/  ISETP.LT.OR P0, PT, R14, RZ, P0 ;  /* 0x000000ff0e00720c */ /* 0x000fe20000701670 */
[----:B------:R-:W-:Y:S02]  /*0320*/  IMAD.WIDE R14, R23, 0x4, R12 ;  /* 0x00000004170e7825 */ /* 0x000fe400078e020c */
[----:B------:R-:W1:Y:S03]  /*0330*/  @!P2 LDC.64 R20, c[0x0][0x388] ;  /* 0x0000e200ff14ab82 */ /* 0x000e660000000a00 */
[----:B------:R-:W2:Y:S04]  /*0340*/  @!P3 LDG.E R25, desc[UR8][R14.64] ;  /* 0x000000080e19b981 */ /* 0x000ea8000c1e1900 */
[----:B------:R-:W3:Y:S01]  /*0350*/  @!P1 LDG.E R29, desc[UR8][R14.64+-0x8] ;  /* 0xfffff8080e1d9981 */ /* 0x000ee2000c1e1900 */
[----:B------:R-:W4:Y:S01]  /*0360*/  @!P1 LDC.64 R18, c[0x0][0x388] ;  /* 0x0000e200ff129b82 */ /* 0x000f220000000a00 */
[----:B0-----:R-:W-:-:S07]  /*0370*/  @!P3 IMAD.WIDE R26, R4, 0x4, R26 ;  /* 0x00000004041ab825 */ /* 0x001fce00078e021a */
[----:B------:R-:W0:Y:S01]  /*0380*/  @!P0 LDC.64 R16, c[0x0][0x388] ;  /* 0x0000e200ff108b82 */ /* 0x000e220000000a00 */
[----:B------:R-:W2:Y:S01]  /*0390*/  @!P3 LDG.E R27, desc[UR8][R26.64] ;  /* 0x000000081a1bb981 */ /* 0x000ea2000c1e1900 */
[----:B-1----:R-:W-:-:S06]  /*03a0*/  @!P2 IMAD.WIDE R20, R11, 0x4, R20 ;  /* 0x000000040b14a825 */ /* 0x002fcc00078e0214 */
[----:B------:R1:W5:Y:S01]  /*03b0*/  @!P2 LDG.E R21, desc[UR8][R20.64] ;  /* 0x000000081415a981 */ /* 0x000362000c1e1900 */
[----:B----4-:R-:W-:-:S03]  /*03c0*/  @!P1 IMAD.WIDE R18, R9, 0x4, R18 ;  /* 0x0000000409129825 */ /* 0x010fc600078e0212 */
[----:B------:R-:W5:Y:S04]  /*03d0*/  @!P2 LDG.E R26, desc[UR8][R14.64+-0x4] ;  /* 0xfffffc080e1aa981 */ /* 0x000f68000c1e1900 */
[----:B------:R-:W3:Y:S01]  /*03e0*/  @!P1 LDG.E R19, desc[UR8][R18.64] ;  /* 0x0000000812139981 */ /* 0x000ee2000c1e1900 */
[----:B0-----:R-:W-:-:S05]  /*03f0*/  @!P0 IMAD.WIDE R16, R6, 0x4, R16 ;  /* 0x0000000406108825 */ /* 0x001fca00078e0210 */
[----:B------:R0:W4:Y:S04]  /*0400*/  @!P0 LDG.E R28, desc[UR8][R16.64] ;  /* 0x00000008101c8981 */ /* 0x000128000c1e1900 */
[----:B------:R-:W4:Y:S01]  /*0410*/  @!P0 LDG.E R18, desc[UR8][R14.64+-0xc] ;  /* 0xfffff4080e128981 */ /* 0x000f22000c1e1900 */
[----:B-1----:R-:W-:-:S05]  /*0420*/  VIADD R20, R7, 0x6 ;  /* 0x0000000607147836 */ /* 0x002fca0000000000 */
[----:B------:R-:W-:-:S04]  /*0430*/  ISETP.GE.AND P5, PT, R20, UR10, PT ;  /* 0x0000000a14007c0c */ /* 0x000fc8000bfa6270 */
[----:B------:R-:W-:Y:S01]  /*0440*/  ISETP.LT.OR P5, PT, R20, RZ, P5 ;  /* 0x000000ff1400720c */ /* 0x000fe20002fa1670 */
[----:B--2---:R-:W-:Y:S01]  /*0450*/  @!P3 FFMA R2, R27, R25, R2 ;  /* 0x000000191b02b223 */ /* 0x004fe20000000002 */
[C---:B------:R-:W-:Y:S02]  /*0460*/  IADD3 R25, PT, PT, R7.reuse, 0x4, RZ ;  /* 0x0000000407197810 */ /* 0x040fe40007ffe0ff */
[----:B------:R-:W-:Y:S02]  /*0470*/  IADD3 R27, PT, PT, R7, 0x5, RZ ;  /* 0x00000005071b7810 */ /* 0x000fe40007ffe0ff */
[----:B------:R-:W-:Y:S02]  /*0480*/  ISETP.GE.AND P3, PT, R25, UR10, PT ;  /* 0x0000000a19007c0c */ /* 0x000fe4000bf66270 */
[----:B------:R-:W-:Y:S02]  /*0490*/  ISETP.GE.AND P4, PT, R27, UR10, PT ;  /* 0x0000000a1b007c0c */ /* 0x000fe4000bf86270 */
[----:B------:R-:W-:-:S02]  /*04a0*/  ISETP.LT.OR P3, PT, R25, RZ, P3 ;  /* 0x000000ff1900720c */ /* 0x000fc40001f61670 */
[----:B------:R-:W-:Y:S01]  /*04b0*/  ISETP.LT.OR P4, PT, R27, RZ, P4 ;  /* 0x000000ff1b00720c */ /* 0x000fe20002781670 */
[----:B-----5:R-:W-:Y:S01]  /*04c0*/  @!P2 FFMA R2, R21, R26, R2 ;  /* 0x0000001a1502a223 */ /* 0x020fe20000000002 */
[----:B------:R-:W-:Y:S01]  /*04d0*/  IADD3 R25, PT, PT, R7, 0x7, RZ ;  /* 0x0000000707197810 */ /* 0x000fe20007ffe0ff */
[----:B------:R-:W1:Y:S02]  /*04e0*/  @!P5 LDC.64 R26, c[0x0][0x388] ;  /* 0x0000e200ff1adb82 */ /* 0x000e640000000a00 */
[----:B---3--:R-:W-:Y:S01]  /*04f0*/  @!P1 FFMA R2, R19, R29, R2 ;  /* 0x0000001d13029223 */ /* 0x008fe20000000002 */
[C---:B------:R-:W-:Y:S01]  /*0500*/  ISETP.GE.AND P1, PT, R25.reuse, UR10, PT ;  /* 0x0000000a19007c0c */ /* 0x040fe2000bf26270 */
[----:B------:R-:W2:Y:S03]  /*0510*/  @!P5 LDG.E R29, desc[UR8][R14.64+-0x18] ;  /* 0xffffe8080e1dd981 */ /* 0x000ea6000c1e1900 */
[----:B------:R-:W-:Y:S01]  /*0520*/  ISETP.LT.OR P1, PT, R25, RZ, P1 ;  /* 0x000000ff1900720c */ /* 0x000fe20000f21670 */
[----:B------:R-:W3:Y:S01]  /*0530*/  @!P3 LDC.64 R20, c[0x0][0x388] ;  /* 0x0000e200ff14bb82 */ /* 0x000ee20000000a00 */
[----:B------:R-:W5:Y:S07]  /*0540*/  @!P3 LDG.E R25, desc[UR8][R14.64+-0x10] ;  /* 0xfffff0080e19b981 */ /* 0x000f6e000c1e1900 */
[----:B0-----:R-:W0:Y:S01]  /*0550*/  @!P4 LDC.64 R16, c[0x0][0x388] ;  /* 0x0000e200ff10cb82 */ /* 0x001e220000000a00 */
[----:B----4-:R-:W-:-:S02]  /*0560*/  @!P0 FFMA R2, R28, R18, R2 ;  /* 0x000000121c028223 */ /* 0x010fc40000000002 */
[----:B------:R-:W4:Y:S05]  /*0570*/  @!P4 LDG.E R28, desc[UR8][R14.64+-0x14] ;  /* 0xffffec080e1cc981 */ /* 0x000f2a000c1e1900 */
[----:B------:R-:W0:Y:S01]  /*0580*/  @!P1 LDC.64 R18, c[0x0][0x388] ;  /* 0x0000e200ff129b82 */ /* 0x000e220000000a00 */
[----:B---3--:R-:W-:-:S04]  /*0590*/  @!P3 IMAD.WIDE R20, R8, 0x4, R20 ;  /* 0x000000040814b825 */ /* 0x008fc800078e0214 */
[----:B-1----:R-:W-:Y:S02]  /*05a0*/  @!P5 IMAD.WIDE R26, R22, 0x4, R26 ;  /* 0x00000004161ad825 */ /* 0x002fe400078e021a */
[----:B------:R-:W5:Y:S02]  /*05b0*/  @!P3 LDG.E R21, desc[UR8][R20.64] ;  /* 0x000000081415b981 */ /* 0x000f64000c1e1900 */
[----:B0-----:R-:W-:Y:S02]  /*05c0*/  @!P4 IMAD.WIDE R16, R10, 0x4, R16 ;  /* 0x000000040a10c825 */ /* 0x001fe400078e0210 */
[----:B------:R-:W2:Y:S04]  /*05d0*/  @!P5 LDG.E R27, desc[UR8][R26.64] ;  /* 0x000000081a1bd981 */ /* 0x000ea8000c1e1900 */
[----:B------:R-:W4:Y:S01]  /*05e0*/  @!P4 LDG.E R17, desc[UR8][R16.64] ;  /* 0x000000081011c981 */ /* 0x000f22000c1e1900 */
[----:B------:R-:W-:-:S06]  /*05f0*/  @!P1 IMAD.WIDE R18, R24, 0x4, R18 ;  /* 0x0000000418129825 */ /* 0x000fcc00078e0212 */
[----:B------:R-:W3:Y:S04]  /*0600*/  @!P1 LDG.E R19, desc[UR8][R18.64] ;  /* 0x0000000812139981 */ /* 0x000ee8000c1e1900 */
[----:B------:R-:W3:Y:S01]  /*0610*/  @!P1 LDG.E R16, desc[UR8][R14.64+-0x1c] ;  /* 0xffffe4080e109981 */ /* 0x000ee2000c1e1900 */
[----:B------:R-:W-:-:S04]  /*0620*/  UIADD3 UR4, UPT, UPT, UR4, 0x8, URZ ;  /* 0x0000000804047890 */ /* 0x000fc8000fffe0ff */
[----:B------:R-:W-:Y:S01]  /*0630*/  UISETP.NE.AND UP0, UPT, UR4, URZ, UPT ;  /* 0x000000ff0400728c */ /* 0x000fe2000bf05270 */
[----:B------:R-:W-:Y:S01]  /*0640*/  IADD3 R23, PT, PT, R23, -0x8, RZ ;  /* 0xfffffff817177810 */ /* 0x000fe20007ffe0ff */
[----:B------:R-:W-:Y:S01]  /*0650*/  VIADD R7, R7, 0x8 ;  /* 0x0000000807077836 */ /* 0x000fe20000000000 */
[C---:B------:R-:W-:Y:S01]  /*0660*/  LEA R4, R5.reuse, R4, 0x3 ;  /* 0x0000000405047211 */ /* 0x040fe200078e18ff */
[C---:B------:R-:W-:Y:S01]  /*0670*/  IMAD R6, R5.reuse, 0x8, R6 ;  /* 0x0000000805067824 */ /* 0x040fe200078e0206 */
[C---:B------:R-:W-:Y:S01]  /*0680*/  LEA R11, R5.reuse, R11, 0x3 ;  /* 0x0000000b050b7211 */ /* 0x040fe200078e18ff */
[C---:B------:R-:W-:Y:S01]  /*0690*/  IMAD R24, R5.reuse, 0x8, R24 ;  /* 0x0000000805187824 */ /* 0x040fe200078e0218 */
[C---:B------:R-:W-:Y:S02]  /*06a0*/  LEA R9, R5.reuse, R9, 0x3 ;  /* 0x0000000905097211 */ /* 0x040fe400078e18ff */
[C---:B------:R-:W-:Y:S02]  /*06b0*/  LEA R8, R5.reuse, R8, 0x3 ;  /* 0x0000000805087211 */ /* 0x040fe400078e18ff */
[----:B------:R-:W-:-:S02]  /*06c0*/  LEA R10, R5, R10, 0x3 ;  /* 0x0000000a050a7211 */ /* 0x000fc400078e18ff */
[----:B------:R-:W-:Y:S01]  /*06d0*/  LEA R22, R5, R22, 0x3 ;  /* 0x0000001605167211 */ /* 0x000fe200078e18ff */
[----:B------:R-:W-:Y:S01]  /*06e0*/  UIADD3 UR5, UPT, UPT, UR5, 0x8, URZ ;  /* 0x0000000805057890 */ /* 0x000fe2000fffe0ff */
[----:B-----5:R-:W-:-:S04]  /*06f0*/  @!P3 FFMA R2, R21, R25, R2 ;  /* 0x000000191502b223 */ /* 0x020fc80000000002 */
[----:B----4-:R-:W-:-:S04]  /*0700*/  @!P4 FFMA R2, R17, R28, R2 ;  /* 0x0000001c1102c223 */ /* 0x010fc80000000002 */
[----:B--2---:R-:W-:-:S04]  /*0710*/  @!P5 FFMA R2, R27, R29, R2 ;  /* 0x0000001d1b02d223 */ /* 0x004fc80000000002 */
[----:B---3--:R-:W-:Y:S01]  /*0720*/  @!P1 FFMA R2, R19, R16, R2 ;  /* 0x0000001013029223 */ /* 0x008fe20000000002 */
[----:B------:R-:W-:Y:S06]  /*0730*/  BRA.U UP0, `(.L_x_2) ;  /* 0xfffffff900c87547 */ /* 0x000fec000b83ffff */
[----:B------:R-:W-:-:S12]  /*0740*/  UIADD3 UR4, UPT, UPT, UR5, -0x3, URZ ;  /* 0xfffffffd05047890 */ /* 0x000fd8000fffe0ff */
.L_x_1:
[----:B------:R-:W0:Y:S01]  /*0750*/  LDC R14, c[0x0][0x3a0] ;  /* 0x0000e800ff0e7b82 */ /* 0x000e220000000800 */
[----:B------:R-:W2:Y:S01]  /*0760*/  LDCU UR6, c[0x0][0x39c] ;  /* 0x00007380ff0677ac */ /* 0x000ea20008000800 */
[C---:B0-----:R-:W-:Y:S02]  /*0770*/  SHF.L.U32 R4, R14.reuse, 0x1, RZ ;  /* 0x000000010e047819 */ /* 0x041fe400000006ff */
[----:B------:R-:W-:Y:S02]  /*0780*/  LOP3.LUT R5, R14, 0x1, RZ, 0xc0, !PT ;  /* 0x000000010e057812 */ /* 0x000fe400078ec0ff */
[----:B------:R-:W-:Y:S02]  /*0790*/  LOP3.LUT R4, R4, 0x6, RZ, 0xc0, !PT ;  /* 0x0000000604047812 */ /* 0x000fe400078ec0ff */
[----:B------:R-:W-:Y:S02]  /*07a0*/  ISETP.NE.U32.AND P3, PT, R5, 0x1, PT ;  /* 0x000000010500780c */ /* 0x000fe40003f65070 */
[----:B------:R-:W-:-:S13]  /*07b0*/  ISETP.GE.U32.AND P0, PT, R4, 0x3, PT ;  /* 0x000000030400780c */ /* 0x000fda0003f06070 */
[----:B--2---:R-:W-:Y:S05]  /*07c0*/  @!P0 BRA `(.L_x_3) ;  /* 0x0000000000b48947 */ /* 0x004fea0003800000 */
[----:B------:R-:W0:Y:S01]  /*07d0*/  LDCU UR5, c[0x0][0x39c] ;  /* 0x00007380ff0577ac */ /* 0x000e220008000800 */
[----:B---3--:R-:W-:Y:S01]  /*07e0*/  IADD3 R21, PT, PT, R3, UR4, RZ ;  /* 0x0000000403157c10 */ /* 0x008fe2000fffe0ff */
[----:B------:R-:W2:Y:S03]  /*07f0*/  LDC.64 R12, c[0x0][0x390] ;  /* 0x0000e400ff0c7b82 */ /* 0x000ea60000000a00 */
[C---:B------:R-:W-:Y:S01]  /*0800*/  IADD3 R23, PT, PT, R21.reuse, 0x1, RZ ;  /* 0x0000000115177810 */ /* 0x040fe20007ffe0ff */
[C---:B------:R-:W-:Y:S01]  /*0810*/  VIADD R17, R21.reuse, 0x2 ;  /* 0x0000000215117836 */ /* 0x040fe20000000000 */
[C---:B------:R-:W-:Y:S02]  /*0820*/  IADD3 R16, PT, PT, R21.reuse, 0x3, RZ ;  /* 0x0000000315107810 */ /* 0x040fe40007ffe0ff */
[----:B0-----:R-:W-:Y:S02]  /*0830*/  ISETP.GE.AND P0, PT, R21, UR5, PT ;  /* 0x0000000515007c0c */ /* 0x001fe4000bf06270 */
[----:B------:R-:W-:-:S02]  /*0840*/  ISETP.GE.AND P1, PT, R23, UR5, PT ;  /* 0x0000000517007c0c */ /* 0x000fc4000bf26270 */
[----:B------:R-:W-:Y:S02]  /*0850*/  ISETP.LT.OR P0, PT, R21, RZ, P0 ;  /* 0x000000ff1500720c */ /* 0x000fe40000701670 */
[----:B------:R-:W-:Y:S02]  /*0860*/  ISETP.GE.AND P2, PT, R17, UR5, PT ;  /* 0x0000000511007c0c */ /* 0x000fe4000bf46270 */
[----:B------:R-:W-:Y:S02]  /*0870*/  ISETP.LT.OR P1, PT, R23, RZ, P1 ;  /* 0x000000ff1700720c */ /* 0x000fe40000f21670 */
[----:B------:R-:W-:Y:S02]  /*0880*/  ISETP.LT.OR P2, PT, R17, RZ, P2 ;  /* 0x000000ff1100720c */ /* 0x000fe40001741670 */
[----:B------:R-:W-:-:S04]  /*0890*/  ISETP.GE.AND P4, PT, R16, UR5, PT ;  /* 0x0000000510007c0c */ /* 0x000fc8000bf86270 */
[----:B------:R-:W-:Y:S01]  /*08a0*/  ISETP.LT.OR P4, PT, R16, RZ, P4 ;  /* 0x000000ff1000720c */ /* 0x000fe20002781670 */
[----:B------:R-:W1:Y:S08]  /*08b0*/  @!P0 LDC R19, c[0x0][0x398] ;  /* 0x0000e600ff138b82 */ /* 0x000e700000000800 */
[----:B------:R-:W0:Y:S08]  /*08c0*/  @!P1 LDC R20, c[0x0][0x398] ;  /* 0x0000e600ff149b82 */ /* 0x000e300000000800 */
[----:B------:R-:W3:Y:S08]  /*08d0*/  @!P0 LDC.64 R10, c[0x0][0x388] ;  /* 0x0000e200ff0a8b82 */ /* 0x000ef00000000a00 */
[----:B------:R-:W4:Y:S01]  /*08e0*/  @!P2 LDC R18, c[0x0][0x398] ;  /* 0x0000e600ff12ab82 */ /* 0x000f220000000800 */
[----:B-1----:R-:W-:Y:S01]  /*08f0*/  @!P0 IMAD R21, R21, R19, R0 ;  /* 0x0000001315158224 */ /* 0x002fe200078e0200 */
[----:B------:R-:W-:-:S05]  /*0900*/  IADD3 R19, PT, PT, R14, -UR4, RZ ;  /* 0x800000040e137c10 */ /* 0x000fca000fffe0ff */
[----:B--2---:R-:W-:Y:S01]  /*0910*/  IMAD.WIDE R12, R19, 0x4, R12 ;  /* 0x00000004130c7825 */ /* 0x004fe200078e020c */
[----:B------:R-:W1:Y:S03]  /*0920*/  @!P1 LDC.64 R8, c[0x0][0x388] ;  /* 0x0000e200ff089b82 */ /* 0x000e660000000a00 */
[----:B0-----:R-:W-:-:S05]  /*0930*/  @!P1 IMAD R23, R23, R20, R0 ;  /* 0x0000001417179224 */ /* 0x001fca00078e0200 */
[----:B------:R-:W0:Y:S01]  /*0940*/  @!P2 LDC.64 R6, c[0x0][0x388] ;  /* 0x0000e200ff06ab82 */ /* 0x000e220000000a00 */
[----:B---3--:R-:W-:-:S06]  /*0950*/  @!P0 IMAD.WIDE R10, R21, 0x4, R10 ;  /* 0x00000004150a8825 */ /* 0x008fcc00078e020a */
[----:B------:R-:W2:Y:S01]  /*0960*/  @!P0 LDG.E R11, desc[UR8][R10.64] ;  /* 0x000000080a0b8981 */ /* 0x000ea2000c1e1900 */
[----:B------:R-:W3:Y:S01]  /*0970*/  @!P4 LDC R15, c[0x0][0x398] ;  /* 0x0000e600ff0fcb82 */ /* 0x000ee20000000800 */
[----:B----4-:R-:W-:Y:S02]  /*0980*/  @!P2 IMAD R19, R17, R18, R0 ;  /* 0x000000121113a224 */ /* 0x010fe400078e0200 */
[----:B------:R-:W2:Y:S04]  /*0990*/  @!P0 LDG.E R17, desc[UR8][R12.64] ;  /* 0x000000080c118981 */ /* 0x000ea8000c1e1900 */
[----:B------:R-:W4:Y:S01]  /*09a0*/  @!P4 LDG.E R18, desc[UR8][R12.64+-0xc] ;  /* 0xfffff4080c12c981 */ /* 0x000f22000c1e1900 */
[----:B------:R-:W5:Y:S01]  /*09b0*/  @!P4 LDC.64 R4, c[0x0][0x388] ;  /* 0x0000e200ff04cb82 */ /* 0x000f620000000a00 */
[----:B-1----:R-:W-:-:S06]  /*09c0*/  @!P1 IMAD.WIDE R8, R23, 0x4, R8 ;  /* 0x0000000417089825 */ /* 0x002fcc00078e0208 */
[----:B------:R-:W4:Y:S01]  /*09d0*/  @!P1 LDG.E R9, desc[UR8][R8.64] ;  /* 0x0000000808099981 */ /* 0x000f22000c1e1900 */
[----:B0-----:R-:W-:-:S06]  /*09e0*/  @!P2 IMAD.WIDE R6, R19, 0x4, R6 ;  /* 0x000000041306a825 */ /* 0x001fcc00078e0206 */
[----:B------:R-:W4:Y:S01]  /*09f0*/  @!P2 LDG.E R7, desc[UR8][R6.64] ;  /* 0x000000080607a981 */ /* 0x000f22000c1e1900 */
[----:B---3--:R-:W-:-:S03]  /*0a00*/  @!P4 IMAD R19, R16, R15, R0 ;  /* 0x0000000f1013c224 */ /* 0x008fc600078e0200 */
[----:B------:R-:W4:Y:S04]  /*0a10*/  @!P1 LDG.E R15, desc[UR8][R12.64+-0x4] ;  /* 0xfffffc080c0f9981 */ /* 0x000f28000c1e1900 */
[----:B------:R-:W3:Y:S01]  /*0a20*/  @!P2 LDG.E R16, desc[UR8][R12.64+-0x8] ;  /* 0xfffff8080c10a981 */ /* 0x000ee2000c1e1900 */
[----:B-----5:R-:W-:-:S06]  /*0a30*/  @!P4 IMAD.WIDE R4, R19, 0x4, R4 ;  /* 0x000000041304c825 */ /* 0x020fcc00078e0204 */
[----:B------:R-:W5:Y:S01]  /*0a40*/  @!P4 LDG.E R5, desc[UR8][R4.64] ;  /* 0x000000080405c981 */ /* 0x000f62000c1e1900 */
[----:B------:R-:W-:Y:S01]  /*0a50*/  UIADD3 UR4, UPT, UPT, UR4, 0x4, URZ ;  /* 0x0000000404047890 */ /* 0x000fe2000fffe0ff */
[----:B--2---:R-:W-:-:S04]  /*0a60*/  @!P0 FFMA R2, R11, R17, R2 ;  /* 0x000000110b028223 */ /* 0x004fc80000000002 */
[----:B----4-:R-:W-:-:S04]  /*0a70*/  @!P1 FFMA R2, R9, R15, R2 ;  /* 0x0000000f09029223 */ /* 0x010fc80000000002 */
[----:B---3--:R-:W-:-:S04]  /*0a80*/  @!P2 FFMA R2, R7, R16, R2 ;  /* 0x000000100702a223 */ /* 0x008fc80000000002 */
[----:B-----5:R-:W-:-:S07]  /*0a90*/  @!P4 FFMA R2, R5, R18, R2 ;  /* 0x000000120502c223 */ /* 0x020fce0000000002 */
.L_x_3:
[----:B------:R-:W-:Y:S05]  /*0aa0*/  @P3 BRA `(.L_x_4) ;  /* 0x0000000000643947 */ /* 0x000fea0003800000 */
[----:B------:R-:W0:Y:S01]  /*0ab0*/  LDCU UR5, c[0x0][0x39c] ;  /* 0x00007380ff0577ac */ /* 0x000e220008000800 */
[----:B---3--:R-:W-:Y:S01]  /*0ac0*/  IADD3 R11, PT, PT, R3, UR4, RZ ;  /* 0x00000004030b7c10 */ /* 0x008fe2000fffe0ff */
[----:B------:R-:W2:Y:S01]  /*0ad0*/  LDC.64 R6, c[0x0][0x390] ;  /* 0x0000e400ff067b82 */ /* 0x000ea20000000a00 */
[----:B------:R-:W-:-:S03]  /*0ae0*/  IADD3 R15, PT, PT, R14, -UR4, RZ ;  /* 0x800000040e0f7c10 */ /* 0x000fc6000fffe0ff */
[C---:B------:R-:W-:Y:S01]  /*0af0*/  VIADD R13, R11.reuse, 0x1 ;  /* 0x000000010b0d7836 */ /* 0x040fe20000000000 */
[----:B0-----:R-:W-:-:S04]  /*0b00*/  ISETP.GE.AND P0, PT, R11, UR5, PT ;  /* 0x000000050b007c0c */ /* 0x001fc8000bf06270 */
[----:B------:R-:W-:Y:S02]  /*0b10*/  ISETP.GE.AND P1, PT, R13, UR5, PT ;  /* 0x000000050d007c0c */ /* 0x000fe4000bf26270 */
[----:B------:R-:W-:Y:S02]  /*0b20*/  ISETP.LT.OR P0, PT, R11, RZ, P0 ;  /* 0x000000ff0b00720c */ /* 0x000fe40000701670 */
[----:B------:R-:W-:Y:S01]  /*0b30*/  ISETP.LT.OR P1, PT, R13, RZ, P1 ;  /* 0x000000ff0d00720c */ /* 0x000fe20000f21670 */
[----:B--2---:R-:W-:-:S10]  /*0b40*/  IMAD.WIDE R6, R15, 0x4, R6 ;  /* 0x000000040f067825 */ /* 0x004fd400078e0206 */
[----:B------:R-:W1:Y:S08]  /*0b50*/  @!P0 LDC R10, c[0x0][0x398] ;  /* 0x0000e600ff0a8b82 */ /* 0x000e700000000800 */
[----:B------:R-:W0:Y:S08]  /*0b60*/  @!P0 LDC.64 R8, c[0x0][0x388] ;  /* 0x0000e200ff088b82 */ /* 0x000e300000000a00 */
[----:B------:R-:W2:Y:S08]  /*0b70*/  @!P1 LDC R12, c[0x0][0x398] ;  /* 0x0000e600ff0c9b82 */ /* 0x000eb00000000800 */
[----:B------:R-:W3:Y:S01]  /*0b80*/  @!P1 LDC.64 R4, c[0x0][0x388] ;  /* 0x0000e200ff049b82 */ /* 0x000ee20000000a00 */
[----:B-1----:R-:W-:-:S02]  /*0b90*/  @!P0 IMAD R11, R11, R10, R0 ;  /* 0x0000000a0b0b8224 */ /* 0x002fc400078e0200 */
[----:B------:R-:W4:Y:S02]  /*0ba0*/  @!P0 LDG.E R10, desc[UR8][R6.64] ;  /* 0x00000008060a8981 */ /* 0x000f24000c1e1900 */
[----:B0-----:R-:W-:-:S06]  /*0bb0*/  @!P0 IMAD.WIDE R8, R11, 0x4, R8 ;  /* 0x000000040b088825 */ /* 0x001fcc00078e0208 */
[----:B------:R-:W4:Y:S01]  /*0bc0*/  @!P0 LDG.E R9, desc[UR8][R8.64] ;  /* 0x0000000808098981 */ /* 0x000f22000c1e1900 */
[----:B--2---:R-:W-:-:S04]  /*0bd0*/  @!P1 IMAD R11, R13, R12, R0 ;  /* 0x0000000c0d0b9224 */ /* 0x004fc800078e0200 */
[----:B---3--:R-:W-:Y:S02]  /*0be0*/  @!P1 IMAD.WIDE R4, R11, 0x4, R4 ;  /* 0x000000040b049825 */ /* 0x008fe400078e0204 */
[----:B------:R-:W2:Y:S04]  /*0bf0*/  @!P1 LDG.E R11, desc[UR8][R6.64+-0x4] ;  /* 0xfffffc08060b9981 */ /* 0x000ea8000c1e1900 */
[----:B------:R-:W2:Y:S01]  /*0c00*/  @!P1 LDG.E R5, desc[UR8][R4.64] ;  /* 0x0000000804059981 */ /* 0x000ea2000c1e1900 */
[----:B------:R-:W-:Y:S01]  /*0c10*/  UIADD3 UR4, UPT, UPT, UR4, 0x2, URZ ;  /* 0x0000000204047890 */ /* 0x000fe2000fffe0ff */
[----:B----4-:R-:W-:-:S04]  /*0c20*/  @!P0 FFMA R2, R9, R10, R2 ;  /* 0x0000000a09028223 */ /* 0x010fc80000000002 */
[----:B--2---:R-:W-:-:S07]  /*0c30*/  @!P1 FFMA R2, R5, R11, R2 ;  /* 0x0000000b05029223 */ /* 0x004fce0000000002 */
.L_x_4:
[----:B---3--:R-:W-:Y:S01]  /*0c40*/  IADD3 R9, PT, PT, R3, UR4, RZ ;  /* 0x0000000403097c10 */ /* 0x008fe2000fffe0ff */
[----:B------:R-:W-:Y:S03]  /*0c50*/  BSSY.RECONVERGENT B0, `(.L_x_0) ;  /* 0x000000e000007945 */ /* 0x000fe60003800200 */
[----:B------:R-:W-:-:S04]  /*0c60*/  ISETP.GE.AND P0, PT, R9, UR6, PT ;  /* 0x0000000609007c0c */ /* 0x000fc8000bf06270 */
[----:B------:R-:W-:-:S13]  /*0c70*/  ISETP.LT.OR P0, PT, R9, RZ, P0 ;  /* 0x000000ff0900720c */ /* 0x000fda0000701670 */
[----:B------:R-:W-:Y:S05]  /*0c80*/  @P0 BRA `(.L_x_5) ;  /* 0x0000000000280947 */ /* 0x000fea0003800000 */
[----:B------:R-:W0:Y:S01]  /*0c90*/  LDC.64 R6, c[0x0][0x390] ;  /* 0x0000e400ff067b82 */ /* 0x000e220000000a00 */
[----:B------:R-:W1:Y:S01]  /*0ca0*/  LDCU UR5, c[0x0][0x398] ;  /* 0x00007300ff0577ac */ /* 0x000e620008000800 */
[----:B------:R-:W-:-:S06]  /*0cb0*/  IADD3 R11, PT, PT, R14, -UR4, RZ ;  /* 0x800000040e0b7c10 */ /* 0x000fcc000fffe0ff */
[----:B------:R-:W2:Y:S01]  /*0cc0*/  LDC.64 R4, c[0x0][0x388] ;  /* 0x0000e200ff047b82 */ /* 0x000ea20000000a00 */
[----:B-1----:R-:W-:Y:S02]  /*0cd0*/  IMAD R9, R9, UR5, R0 ;  /* 0x0000000509097c24 */ /* 0x002fe4000f8e0200 */
[----:B0-----:R-:W-:-:S06]  /*0ce0*/  IMAD.WIDE R6, R11, 0x4, R6 ;  /* 0x000000040b067825 */ /* 0x001fcc00078e0206 */
[----:B------:R-:W3:Y:S01]  /*0cf0*/  LDG.E R6, desc[UR8][R6.64] ;  /* 0x0000000806067981 */ /* 0x000ee2000c1e1900 */
[----:B--2---:R-:W-:-:S06]  /*0d00*/  IMAD.WIDE R4, R9, 0x4, R4 ;  /* 0x0000000409047825 */ /* 0x004fcc00078e0204 */
[----:B------:R-:W3:Y:S02]  /*0d10*/  LDG.E R5, desc[UR8][R4.64] ;  /* 0x0000000804057981 */ /* 0x000ee4000c1e1900 */
[----:B---3--:R-:W-:-:S07]  /*0d20*/  FFMA R2, R5, R6, R2 ;  /* 0x0000000605027223 */ /* 0x008fce0000000002 */
.L_x_5:
[----:B------:R-:W-:Y:S05]  /*0d30*/  BSYNC.RECONVERGENT B0 ;  /* 0x0000000000007941 */ /* 0x000fea0003800200 */
.L_x_0:
[----:B------:R-:W0:Y:S01]  /*0d40*/  LDC.64 R4, c[0x0][0x380] ;  /* 0x0000e000ff047b82 */ /* 0x000e220000000a00 */
[----:B------:R-:W1:Y:S02]  /*0d50*/  LDCU UR5, c[0x0][0x398] ;  /* 0x00007300ff0577ac */ /* 0x000e640008000800 */
[----:B-1-3--:R-:W-:-:S04]  /*0d60*/  IMAD R3, R3, UR5, R0 ;  /* 0x0000000503037c24 */ /* 0x00afc8000f8e0200 */
[----:B0-----:R-:W-:-:S05]  /*0d70*/  IMAD.WIDE R4, R3, 0x4, R4 ;  /* 0x0000000403047825 */ /* 0x001fca00078e0204 */
[----:B------:R-:W-:Y:S01]  /*0d80*/  STG.E desc[UR8][R4.64], R2 ;  /* 0x0000000204007986 */ /* 0x000fe2000c101908 */
[----:B------:R-:W-:Y:S05]  /*0d90*/  EXIT ;  /* 0x000000000000794d */ /* 0x000fea0003800000 */
.L_x_6:
[----:B------:R-:W-:-:S00]  /*0da0*/  BRA `(.L_x_6) ;  /* 0xfffffffc00fc7947 */ /* 0x000fc0000383ffff */
[----:B------:R-:W-:-:S00]  /*0db0*/  NOP ;  /* 0x0000000000007918 */ /* 0x000fc00000000000 */
        /* <DEDUP_REMOVED lines=12> */
.L_x_14:


//--------------------- .text._Z10convRowGPUPfS_S_iii --------------------------
	.section	.text._Z10convRowGPUPfS_S_iii,"ax",@progbits
	.align	128
        .global         _Z10convRowGPUPfS_S_iii
        .type           _Z10convRowGPUPfS_S_iii,@function
        .size           _Z10convRowGPUPfS_S_iii,(.L_x_15 - _Z10convRowGPUPfS_S_iii)
        .other          _Z10convRowGPUPfS_S_iii,@"STO_CUDA_ENTRY STV_DEFAULT"
_Z10convRowGPUPfS_S_iii:
.text._Z10convRowGPUPfS_S_iii:
[----:B------:R-:W-:Y:S01]  /*0000*/  LDC R1, c[0x0][0x37c] ;  /* 0x0000df00ff017b82 */ /* 0x000fe20000000800 */
[----:B------:R-:W0:Y:S01]  /*0010*/  LDCU UR7, c[0x0][0x3a0] ;  /* 0x00007400ff0777ac */ /* 0x000e220008000800 */
[----:B------:R-:W1:Y:S01]  /*0020*/  S2R R2, SR_TID.X ;  /* 0x0000000000027919 */ /* 0x000e620000002100 */
[----:B------:R-:W-:Y:S01]  /*0030*/  IMAD.MOV.U32 R0, RZ, RZ, RZ ;  /* 0x000000ffff007224 */ /* 0x000fe200078e00ff */
[----:B------:R-:W2:Y:S01]  /*0040*/  LDCU.64 UR8, c[0x0][0x358] ;  /* 0x00006b00ff0877ac */ /* 0x000ea20008000a00 */
[----:B------:R-:W3:Y:S01]  /*0050*/  S2R R3, SR_TID.Y ;  /* 0x0000000000037919 */ /* 0x000ee20000002200 */
[----:B0-----:R-:W-:-:S09]  /*0060*/  UISETP.GE.AND UP0, UPT, UR7, URZ, UPT ;  /* 0x000000ff0700728c */ /* 0x001fd2000bf06270 */
[----:B--2---:R-:W-:Y:S05]  /*0070*/  BRA.U !UP0, `(.L_x_7) ;  /* 0x0000000908587547 */ /* 0x004fea000b800000 */
[----:B------:R-:W-:Y:S01]  /*0080*/  UISETP.GE.U32.AND UP0, UPT, UR7, 0x4, UPT ;  /* 0x000000040700788c */ /* 0x000fe2000bf06070 */
[----:B------:R-:W-:Y:S01]  /*0090*/  IMAD.MOV.U32 R0, RZ, RZ, RZ ;  /* 0x000000ffff007224 */ /* 0x000fe200078e00ff */
[----:B------:R-:W-:-:S07]  /*00a0*/  UIADD3 UR4, UPT, UPT, -UR7, URZ, URZ ;  /* 0x000000ff07047290 */ /* 0x000fce000fffe1ff */
[----:B------:R-:W-:Y:S05]  /*00b0*/  BRA.U !UP0, `(.L_x_8) ;  /* 0x0000000508187547 */ /* 0x000fea000b800000 */
[----:B------:R-:W3:Y:S01]  /*00c0*/  LDCU UR10, c[0x0][0x398] ;  /* 0x00007300ff0a77ac */ /* 0x000ee20008000800 */
[----:B-1----:R-:W-:Y:S01]  /*00d0*/  IADD3 R18, PT, PT, R2, -UR7, RZ ;  /* 0x8000000702127c10 */ /* 0x002fe2000fffe0ff */
[----:B------:R-:W-:Y:S01]  /*00e0*/  IMAD.MOV.U32 R0, RZ, RZ, RZ ;  /* 0x000000ffff007224 */ /* 0x000fe200078e00ff */
[----:B------:R-:W-:Y:S01]  /*00f0*/  USHF.L.U32 UR6, UR7, 0x1, URZ ;  /* 0x0000000107067899 */ /* 0x000fe200080006ff */
[----:B------:R-:W0:Y:S03]  /*0100*/  LDCU UR11, c[0x0][0x398] ;  /* 0x00007300ff0b77ac */ /* 0x000e260008000800 */
[----:B------:R-:W-:Y:S02]  /*0110*/  ULOP3.LUT UR4, UR6, 0xfffffff8, URZ, 0xc0, !UPT ;  /* 0xfffffff806047892 */ /* 0x000fe4000f8ec0ff */
[----:B------:R-:W-:Y:S01]  /*0120*/  IMAD.U32 R8, RZ, RZ, UR6 ;  /* 0x00000006ff087e24 */ /* 0x000fe2000f8e00ff */
[----:B------:R-:W-:-:S02]  /*0130*/  UIADD3 UR5, UPT, UPT, -UR7, 0x3, URZ ;  /* 0x0000000307057890 */ /* 0x000fc4000fffe1ff */
[----:B------:R-:W-:Y:S01]  /*0140*/  UIADD3 UR4, UPT, UPT, -UR4, URZ, URZ ;  /* 0x000000ff04047290 */ /* 0x000fe2000fffe1ff */
[----:B---3--:R-:W-:-:S05]  /*0150*/  IMAD R9, R3, UR10, R2 ;  /* 0x0000000a03097c24 */ /* 0x008fca000f8e0202 */
[----:B0-----:R-:W-:-:S07]  /*0160*/  IADD3 R9, PT, PT, R9, -UR7, RZ ;  /* 0x8000000709097c10 */ /* 0x001fce000fffe0ff */
.L_x_9:
[----:B------:R-:W0:Y:S01]  /*0170*/  LDC.64 R4, c[0x0][0x388] ;  /* 0x0000e200ff047b82 */ /* 0x000e220000000a00 */
[----:B------:R-:W-:-:S04]  /*0180*/  ISETP.GE.AND P1, PT, R18, UR11, PT ;  /* 0x0000000b12007c0c */ /* 0x000fc8000bf26270 */
[----:B------:R-:W-:-:S03]  /*0190*/  ISETP.LT.OR P1, PT, R18, RZ, P1 ;  /* 0x000000ff1200720c */ /* 0x000fc60000f21670 */
[----:B------:R-:W1:Y:S01]  /*01a0*/  LDC.64 R6, c[0x0][0x390] ;  /* 0x0000e400ff067b82 */ /* 0x000e620000000a00 */
[----:B0-----:R-:W-:-:S09]  /*01b0*/  IMAD.WIDE R4, R9, 0x4, R4 ;  /* 0x0000000409047825 */ /* 0x001fd200078e0204 */
[----:B------:R-:W2:Y:S01]  /*01c0*/  @!P1 LDG.E R11, desc[UR8][R4.64] ;  /* 0x00000008040b9981 */ /* 0x000ea2000c1e1900 */
[----:B-1----:R-:W-:-:S05]  /*01d0*/  IMAD.WIDE R6, R8, 0x4, R6 ;  /* 0x0000000408067825 */ /* 0x002fca00078e0206 */
[----:B------:R-:W2:Y:S01]  /*01e0*/  @!P1 LDG.E R10, desc[UR8][R6.64] ;  /* 0x00000008060a9981 */ /* 0x000ea2000c1e1900 */
[C---:B------:R-:W-:Y:S02]  /*01f0*/  VIADD R12, R18.reuse, 0x1 ;  /* 0x00000001120c7836 */ /* 0x040fe40000000000 */
[C---:B------:R-:W-:Y:S01]  /*0200*/  VIADD R13, R18.reuse, 0x2 ;  /* 0x00000002120d7836 */ /* 0x040fe20000000000 */
[----:B------:R-:W-:Y:S02]  /*0210*/  IADD3 R14, PT, PT, R18, 0x3, RZ ;  /* 0x00000003120e7810 */ /* 0x000fe40007ffe0ff */
[C---:B------:R-:W-:Y:S02]  /*0220*/  ISETP.GE.AND P0, PT, R12.reuse, UR11, PT ;  /* 0x0000000b0c007c0c */ /* 0x040fe4000bf06270 */
[----:B------:R-:W-:Y:S02]  /*0230*/  ISETP.GE.AND P2, PT, R13, UR11, PT ;  /* 0x0000000b0d007c0c */ /* 0x000fe4000bf46270 */
[----:B------:R-:W-:Y:S01]  /*0240*/  ISETP.LT.OR P0, PT, R12, RZ, P0 ;  /* 0x000000ff0c00720c */ /* 0x000fe20000701670 */
[----:B------:R-:W-:Y:S01]  /*0250*/  VIADD R12, R18, 0x4 ;  /* 0x00000004120c7836 */ /* 0x000fe20000000000 */
[----:B------:R-:W-:-:S02]  /*0260*/  ISETP.GE.AND P3, PT, R14, UR11, PT ;  /* 0x0000000b0e007c0c */ /* 0x000fc4000bf66270 */
[----:B------:R-:W-:Y:S02]  /*0270*/  ISETP.LT.OR P2, PT, R13, RZ, P2 ;  /* 0x000000ff0d00720c */ /* 0x000fe40001741670 */
[----:B------:R-:W-:Y:S02]  /*0280*/  IADD3 R13, PT, PT, R18, 0x5, RZ ;  /* 0x00000005120d7810 */ /* 0x000fe40007ffe0ff */
[----:B------:R-:W-:Y:S01]  /*0290*/  ISETP.LT.OR P3, PT, R14, RZ, P3 ;  /* 0x000000ff0e00720c */ /* 0x000fe20001f61670 */
[----:B------:R-:W-:Y:S01]  /*02a0*/  VIADD R14, R18, 0x6 ;  /* 0x00000006120e7836 */ /* 0x000fe20000000000 */
[C---:B------:R-:W-:Y:S02]  /*02b0*/  ISETP.GE.AND P4, PT, R12.reuse, UR11, PT ;  /* 0x0000000b0c007c0c */ /* 0x040fe4000bf86270 */
[----:B------:R-:W-:Y:S02]  /*02c0*/  ISETP.GE.AND P6, PT, R13, UR11, PT ;  /* 0x0000000b0d007c0c */ /* 0x000fe4000bfc6270 */
[----:B------:R-:W-:-:S02]  /*02d0*/  ISETP.LT.OR P4, PT, R12, RZ, P4 ;  /* 0x000000ff0c00720c */ /* 0x000fc40002781670 */
[----:B------:R-:W-:Y:S01]  /*02e0*/  ISETP.GE.AND P5, PT, R14, UR11, PT ;  /* 0x0000000b0e007c0c */ /* 0x000fe2000bfa6270 */
[----:B------:R-:W3:Y:S01]  /*02f0*/  @!P0 LDG.E R12, desc[UR8][R6.64+-0x4] ;  /* 0xfffffc08060c8981 */ /* 0x000ee2000c1e1900 */
[----:B------:R-:W-:-:S03]  /*0300*/  ISETP.LT.OR P6, PT, R13, RZ, P6 ;  /* 0x000000ff0d00720c */ /* 0x000fc600037c1670 */
[----:B------:R-:W3:Y:S01]  /*0310*/  @!P0 LDG.E R13, desc[UR8][R4.64+0x4] ;  /* 0x00000408040d8981 */ /* 0x000ee2000c1e1900 */
[----:B------:R-:W-:Y:S02]  /*0320*/  ISETP.LT.OR P5, PT, R14, RZ, P5 ;  /* 0x000000ff0e00720c */ /* 0x000fe40002fa1670 */
[----:B------:R-:W-:Y:S01]  /*0330*/  IADD3 R16, PT, PT, R18, 0x7, RZ ;  /* 0x0000000712107810 */ /* 0x000fe20007ffe0ff */
[----:B------:R-:W4:Y:S04]  /*0340*/  @!P2 LDG.E R15, desc[UR8][R4.64+0x8] ;  /* 0x00000808040fa981 */ /* 0x000f28000c1e1900 */
[----:B------:R-:W4:Y:S04]  /*0350*/  @!P2 LDG.E R14, desc[UR8][R6.64+-0x8] ;  /* 0xfffff808060ea981 */ /* 0x000f28000c1e1900 */
[----:B------:R-:W5:Y:S04]  /*0360*/  @!P4 LDG.E R17, desc[UR8][R4.64+0x10] ;  /* 0x000010080411c981 */ /* 0x000f68000c1e1900 */
[----:B------:R-:W5:Y:S04]  /*0370*/  @!P6 LDG.E R19, desc[UR8][R4.64+0x14] ;  /* 0x000014080413e981 */ /* 0x000f68000c1e1900 */
[----:B------:R-:W5:Y:S04]  /*0380*/  @!P6 LDG.E R20, desc[UR8][R6.64+-0x14] ;  /* 0xffffec080614e981 */ /* 0x000f68000c1e1900 */
[----:B------:R-:W5:Y:S04]  /*0390*/  @!P5 LDG.E R21, desc[UR8][R4.64+0x18] ;  /* 0x000018080415d981 */ /* 0x000f68000c1e1900 */
[----:B------:R-:W5:Y:S01]  /*03a0*/  @!P5 LDG.E R22, desc[UR8][R6.64+-0x18] ;  /* 0xffffe8080616d981 */ /* 0x000f62000c1e1900 */
[----:B--2---:R-:W-:Y:S01]  /*03b0*/  @!P1 FFMA R0, R11, R10, R0 ;  /* 0x0000000a0b009223 */ /* 0x004fe20000000000 */
[----:B------:R-:W-:-:S02]  /*03c0*/  ISETP.GE.AND P1, PT, R16, UR11, PT ;  /* 0x0000000b10007c0c */ /* 0x000fc4000bf26270 */
[----:B------:R-:W2:Y:S04]  /*03d0*/  @!P3 LDG.E R11, desc[UR8][R4.64+0xc] ;  /* 0x00000c08040bb981 */ /* 0x000ea8000c1e1900 */
[----:B------:R-:W2:Y:S01]  /*03e0*/  @!P3 LDG.E R10, desc[UR8][R6.64+-0xc] ;  /* 0xfffff408060ab981 */ /* 0x000ea2000c1e1900 */
[----:B------:R-:W-:-:S03]  /*03f0*/  ISETP.LT.OR P1, PT, R16, RZ, P1 ;  /* 0x000000ff1000720c */ /* 0x000fc60000f21670 */
[----:B------:R-:W5:Y:S10]  /*0400*/  @!P4 LDG.E R16, desc[UR8][R6.64+-0x10] ;  /* 0xfffff0080610c981 */ /* 0x000f74000c1e1900 */
[----:B------:R-:W5:Y:S04]  /*0410*/  @!P1 LDG.E R23, desc[UR8][R4.64+0x1c] ;  /* 0x00001c0804179981 */ /* 0x000f68000c1e1900 */
[----:B------:R-:W5:Y:S01]  /*0420*/  @!P1 LDG.E R24, desc[UR8][R6.64+-0x1c] ;  /* 0xffffe40806189981 */ /* 0x000f62000c1e1900 */
[----:B---3--:R-:W-:Y:S01]  /*0430*/  @!P0 FFMA R0, R13, R12, R0 ;  /* 0x0000000c0d008223 */ /* 0x008fe20000000000 */
[----:B------:R-:W-:-:S03]  /*0440*/  UIADD3 UR4, UPT, UPT, UR4, 0x8, URZ ;  /* 0x0000000804047890 */ /* 0x000fc6000fffe0ff */
[----:B----4-:R-:W-:Y:S01]  /*0450*/  @!P2 FFMA R0, R15, R14, R0 ;  /* 0x0000000e0f00a223 */ /* 0x010fe20000000000 */
[----:B------:R-:W-:Y:S01]  /*0460*/  UISETP.NE.AND UP0, UPT, UR4, URZ, UPT ;  /* 0x000000ff0400728c */ /* 0x000fe2000bf05270 */
[----:B------:R-:W-:Y:S01]  /*0470*/  VIADD R18, R18, 0x8 ;  /* 0x0000000812127836 */ /* 0x000fe20000000000 */
[----:B------:R-:W-:Y:S01]  /*0480*/  IADD3 R9, PT, PT, R9, 0x8, RZ ;  /* 0x0000000809097810 */ /* 0x000fe20007ffe0ff */
[----:B------:R-:W-:Y:S01]  /*0490*/  VIADD R8, R8, 0xfffffff8 ;  /* 0xfffffff808087836 */ /* 0x000fe20000000000 */
[----:B------:R-:W-:Y:S01]  /*04a0*/  UIADD3 UR5, UPT, UPT, UR5, 0x8, URZ ;  /* 0x0000000805057890 */ /* 0x000fe2000fffe0ff */
[----:B--2---:R-:W-:-:S04]  /*04b0*/  @!P3 FFMA R0, R11, R10, R0 ;  /* 0x0000000a0b00b223 */ /* 0x004fc80000000000 */
[----:B-----5:R-:W-:-:S04]  /*04c0*/  @!P4 FFMA R0, R17, R16, R0 ;  /* 0x000000101100c223 */ /* 0x020fc80000000000 */
[----:B------:R-:W-:-:S04]  /*04d0*/  @!P6 FFMA R0, R19, R20, R0 ;  /* 0x000000141300e223 */ /* 0x000fc80000000000 */
[----:B------:R-:W-:-:S04]  /*04e0*/  @!P5 FFMA R0, R21, R22, R0 ;  /* 0x000000161500d223 */ /* 0x000fc80000000000 */
[----:B------:R-:W-:Y:S01]  /*04f0*/  @!P1 FFMA R0, R23, R24, R0 ;  /* 0x0000001817009223 */ /* 0x000fe20000000000 */
[----:B------:R-:W-:Y:S06]  /*0500*/  BRA.U UP0, `(.L_x_9) ;  /* 0xfffffffd00187547 */ /* 0x000fec000b83ffff */
[----:B------:R-:W-:-:S12]  /*0510*/  UIADD3 UR4, UPT, UPT, UR5, -0x3, URZ ;  /* 0xfffffffd05047890 */ /* 0x000fd8000fffe0ff */
.L_x_8:
        /* <DEDUP_REMOVED lines=9> */
[----:B------:R-:W2:Y:S01]  /*05b0*/  LDC.64 R6, c[0x0][0x388] ;  /* 0x0000e200ff067b82 */ /* 0x000ea20000000a00 */
[----:B-1----:R-:W-:Y:S01]  /*05c0*/  VIADD R10, R2, UR4 ;  /* 0x00000004020a7c36 */ /* 0x002fe20008000000 */
[----:B------:R-:W-:-:S03]  /*05d0*/  IADD3 R11, PT, PT, R4, -UR4, RZ ;  /* 0x80000004040b7c10 */ /* 0x000fc6000fffe0ff */
[C---:B------:R-:W-:Y:S01]  /*05e0*/  VIADD R12, R10.reuse, 0x2 ;  /* 0x000000020a0c7836 */ /* 0x040fe20000000000 */
[C---:B------:R-:W-:Y:S02]  /*05f0*/  IADD3 R5, PT, PT, R10.reuse, 0x1, RZ ;  /* 0x000000010a057810 */ /* 0x040fe40007ffe0ff */
[----:B------:R-:W1:Y:S01]  /*0600*/  LDC.64 R8, c[0x0][0x390] ;  /* 0x0000e400ff087b82 */ /* 0x000e620000000a00 */
[C---:B0-----:R-:W-:Y:S02]  /*0610*/  ISETP.GE.AND P1, PT, R10.reuse, UR5, PT ;  /* 0x000000050a007c0c */ /* 0x041fe4000bf26270 */
[C---:B------:R-:W-:Y:S02]  /*0620*/  ISETP.GE.AND P0, PT, R5.reuse, UR5, PT ;  /* 0x0000000505007c0c */ /* 0x040fe4000bf06270 */
[----:B------:R-:W-:Y:S02]  /*0630*/  ISETP.LT.OR P1, PT, R10, RZ, P1 ;  /* 0x000000ff0a00720c */ /* 0x000fe40000f21670 */
[----:B------:R-:W-:Y:S01]  /*0640*/  ISETP.LT.OR P0, PT, R5, RZ, P0 ;  /* 0x000000ff0500720c */ /* 0x000fe20000701670 */
[----:B---3--:R-:W-:Y:S01]  /*0650*/  IMAD R5, R3, UR5, R10 ;  /* 0x0000000503057c24 */ /* 0x008fe2000f8e020a */
[----:B------:R-:W-:Y:S01]  /*0660*/  ISETP.GE.AND P2, PT, R12, UR5, PT ;  /* 0x000000050c007c0c */ /* 0x000fe2000bf46270 */
[----:B------:R-:W-:-:S02]  /*0670*/  VIADD R10, R10, 0x3 ;  /* 0x000000030a0a7836 */ /* 0x000fc40000000000 */
[----:B--2---:R-:W-:Y:S01]  /*0680*/  IMAD.WIDE R6, R5, 0x4, R6 ;  /* 0x0000000405067825 */ /* 0x004fe200078e0206 */
[----:B------:R-:W-:Y:S02]  /*0690*/  ISETP.LT.OR P2, PT, R12, RZ, P2 ;  /* 0x000000ff0c00720c */ /* 0x000fe40001741670 */
[C---:B------:R-:W-:Y:S01]  /*06a0*/  ISETP.GE.AND P4, PT, R10.reuse, UR5, PT ;  /* 0x000000050a007c0c */ /* 0x040fe2000bf86270 */
[----:B-1----:R-:W-:Y:S02]  /*06b0*/  IMAD.WIDE R8, R11, 0x4, R8 ;  /* 0x000000040b087825 */ /* 0x002fe400078e0208 */
[----:B------:R-:W2:Y:S01]  /*06c0*/  @!P1 LDG.E R5, desc[UR8][R6.64] ;  /* 0x0000000806059981 */ /* 0x000ea2000c1e1900 */
[----:B------:R-:W-:-:S03]  /*06d0*/  ISETP.LT.OR P4, PT, R10, RZ, P4 ;  /* 0x000000ff0a00720c */ /* 0x000fc60002781670 */
[----:B------:R-:W2:Y:S04]  /*06e0*/  @!P1 LDG.E R10, desc[UR8][R8.64] ;  /* 0x00000008080a9981 */ /* 0x000ea8000c1e1900 */
[----:B------:R-:W3:Y:S04]  /*06f0*/  @!P0 LDG.E R11, desc[UR8][R6.64+0x4] ;  /* 0x00000408060b8981 */ /* 0x000ee8000c1e1900 */
[----:B------:R-:W3:Y:S04]  /*0700*/  @!P0 LDG.E R12, desc[UR8][R8.64+-0x4] ;  /* 0xfffffc08080c8981 */ /* 0x000ee8000c1e1900 */
[----:B------:R-:W4:Y:S04]  /*0710*/  @!P2 LDG.E R13, desc[UR8][R6.64+0x8] ;  /* 0x00000808060da981 */ /* 0x000f28000c1e1900 */
[----:B------:R-:W4:Y:S04]  /*0720*/  @!P2 LDG.E R14, desc[UR8][R8.64+-0x8] ;  /* 0xfffff808080ea981 */ /* 0x000f28000c1e1900 */
[----:B------:R-:W5:Y:S04]  /*0730*/  @!P4 LDG.E R15, desc[UR8][R6.64+0xc] ;  /* 0x00000c08060fc981 */ /* 0x000f68000c1e1900 */
[----:B------:R-:W5:Y:S01]  /*0740*/  @!P4 LDG.E R16, desc[UR8][R8.64+-0xc] ;  /* 0xfffff4080810c981 */ /* 0x000f62000c1e1900 */
[----:B------:R-:W-:Y:S01]  /*0750*/  UIADD3 UR4, UPT, UPT, UR4, 0x4, URZ ;  /* 0x0000000404047890 */ /* 0x000fe2000fffe0ff */
[----:B--2---:R-:W-:-:S04]  /*0760*/  @!P1 FFMA R0, R5, R10, R0 ;  /* 0x0000000a05009223 */ /* 0x004fc80000000000 */
[----:B---3--:R-:W-:-:S04]  /*0770*/  @!P0 FFMA R0, R11, R12, R0 ;  /* 0x0000000c0b008223 */ /* 0x008fc80000000000 */
[----:B----4-:R-:W-:-:S04]  /*0780*/  @!P2 FFMA R0, R13, R14, R0 ;  /* 0x0000000e0d00a223 */ /* 0x010fc80000000000 */
[----:B-----5:R-:W-:-:S07]  /*0790*/  @!P4 FFMA R0, R15, R16, R0 ;  /* 0x000000100f00c223 */ /* 0x020fce0000000000 */
.L_x_10:
[----:B------:R-:W-:Y:S05]  /*07a0*/  @P3 BRA `(.L_x_11) ;  /* 0x0000000000503947 */ /* 0x000fea0003800000 */
[----:B------:R-:W0:Y:S01]  /*07b0*/  LDCU UR5, c[0x0][0x398] ;  /* 0x00007300ff0577ac */ /* 0x000e220008000800 */
[----:B------:R-:W2:Y:S01]  /*07c0*/  LDC.64 R6, c[0x0][0x388] ;  /* 0x0000e200ff067b82 */ /* 0x000ea20000000a00 */
[----:B-1----:R-:W-:Y:S02]  /*07d0*/  IADD3 R10, PT, PT, R2, UR4, RZ ;  /* 0x00000004020a7c10 */ /* 0x002fe4000fffe0ff */
[----:B------:R-:W-:-:S03]  /*07e0*/  IADD3 R11, PT, PT, R4, -UR4, RZ ;  /* 0x80000004040b7c10 */ /* 0x000fc6000fffe0ff */
[C---:B------:R-:W-:Y:S02]  /*07f0*/  VIADD R5, R10.reuse, 0x1 ;  /* 0x000000010a057836 */ /* 0x040fe40000000000 */
[----:B------:R-:W1:Y:S01]  /*0800*/  LDC.64 R8, c[0x0][0x390] ;  /* 0x0000e400ff087b82 */ /* 0x000e620000000a00 */
[C---:B0-----:R-:W-:Y:S02]  /*0810*/  ISETP.GE.AND P0, PT, R10.reuse, UR5, PT ;  /* 0x000000050a007c0c */ /* 0x041fe4000bf06270 */
[C---:B------:R-:W-:Y:S02]  /*0820*/  ISETP.GE.AND P1, PT, R5.reuse, UR5, PT ;  /* 0x0000000505007c0c */ /* 0x040fe4000bf26270 */
[----:B------:R-:W-:Y:S02]  /*0830*/  ISETP.LT.OR P0, PT, R10, RZ, P0 ;  /* 0x000000ff0a00720c */ /* 0x000fe40000701670 */
[----:B------:R-:W-:Y:S01]  /*0840*/  ISETP.LT.OR P1, PT, R5, RZ, P1 ;  /* 0x000000ff0500720c */ /* 0x000fe20000f21670 */
[----:B---3--:R-:W-:-:S04]  /*0850*/  IMAD R5, R3, UR5, R10 ;  /* 0x0000000503057c24 */ /* 0x008fc8000f8e020a */
[----:B--2---:R-:W-:-:S04]  /*0860*/  IMAD.WIDE R6, R5, 0x4, R6 ;  /* 0x0000000405067825 */ /* 0x004fc800078e0206 */
[----:B-1----:R-:W-:Y:S02]  /*0870*/  IMAD.WIDE R8, R11, 0x4, R8 ;  /* 0x000000040b087825 */ /* 0x002fe400078e0208 */
[----:B------:R-:W2:Y:S04]  /*0880*/  @!P0 LDG.E R5, desc[UR8][R6.64] ;  /* 0x0000000806058981 */ /* 0x000ea8000c1e1900 */
[----:B------:R-:W2:Y:S04]  /*0890*/  @!P0 LDG.E R10, desc[UR8][R8.64] ;  /* 0x00000008080a8981 */ /* 0x000ea8000c1e1900 */
[----:B------:R-:W3:Y:S04]  /*08a0*/  @!P1 LDG.E R11, desc[UR8][R6.64+0x4] ;  /* 0x00000408060b9981 */ /* 0x000ee8000c1e1900 */
[----:B------:R-:W3:Y:S01]  /*08b0*/  @!P1 LDG.E R12, desc[UR8][R8.64+-0x4] ;  /* 0xfffffc08080c9981 */ /* 0x000ee2000c1e1900 */
[----:B------:R-:W-:Y:S01]  /*08c0*/  UIADD3 UR4, UPT, UPT, UR4, 0x2, URZ ;  /* 0x0000000204047890 */ /* 0x000fe2000fffe0ff */
[----:B--2---:R-:W-:-:S04]  /*08d0*/  @!P0 FFMA R0, R5, R10, R0 ;  /* 0x0000000a05008223 */ /* 0x004fc80000000000 */
[----:B---3--:R-:W-:-:S07]  /*08e0*/  @!P1 FFMA R0, R11, R12, R0 ;  /* 0x0000000c0b009223 */ /* 0x008fce0000000000 */
.L_x_11:
[----:B-1----:R-:W-:Y:S01]  /*08f0*/  VIADD R10, R2, UR4 ;  /* 0x00000004020a7c36 */ /* 0x002fe20008000000 */
[----:B------:R-:W-:Y:S04]  /*0900*/  BSSY.RECONVERGENT B0, `(.L_x_7) ;  /* 0x000000d000007945 */ /* 0x000fe80003800200 */
[----:B------:R-:W-:-:S04]  /*0910*/  ISETP.GE.AND P0, PT, R10, UR6, PT ;  /* 0x000000060a007c0c */ /* 0x000fc8000bf06270 */
[----:B------:R-:W-:-:S13]  /*0920*/  ISETP.LT.OR P0, PT, R10, RZ, P0 ;  /* 0x000000ff0a00720c */ /* 0x000fda0000701670 */
[----:B------:R-:W-:Y:S05]  /*0930*/  @P0 BRA `(.L_x_12) ;  /* 0x0000000000240947 */ /* 0x000fea0003800000 */
[----:B------:R-:W0:Y:S01]  /*0940*/  LDC.64 R6, c[0x0][0x388] ;  /* 0x0000e200ff067b82 */ /* 0x000e220000000a00 */
[----:B---3--:R-:W-:Y:S01]  /*0950*/  IMAD R5, R3, UR6, R10 ;  /* 0x0000000603057c24 */ /* 0x008fe2000f8e020a */
[----:B------:R-:W-:-:S06]  /*0960*/  IADD3 R11, PT, PT, R4, -UR4, RZ ;  /* 0x80000004040b7c10 */ /* 0x000fcc000fffe0ff */
[----:B------:R-:W1:Y:S01]  /*0970*/  LDC.64 R8, c[0x0][0x390] ;  /* 0x0000e400ff087b82 */ /* 0x000e620000000a00 */
[----:B0-----:R-:W-:-:S06]  /*0980*/  IMAD.WIDE R4, R5, 0x4, R6 ;  /* 0x0000000405047825 */ /* 0x001fcc00078e0206 */
[----:B------:R-:W2:Y:S01]  /*0990*/  LDG.E R5, desc[UR8][R4.64] ;  /* 0x0000000804057981 */ /* 0x000ea2000c1e1900 */
[----:B-1----:R-:W-:-:S06]  /*09a0*/  IMAD.WIDE R6, R11, 0x4, R8 ;  /* 0x000000040b067825 */ /* 0x002fcc00078e0208 */
[----:B------:R-:W2:Y:S02]  /*09b0*/  LDG.E R6, desc[UR8][R6.64] ;  /* 0x0000000806067981 */ /* 0x000ea4000c1e1900 */
[----:B--2---:R-:W-:-:S07]  /*09c0*/  FFMA R0, R5, R6, R0 ;  /* 0x0000000605007223 */ /* 0x004fce0000000000 */
.L_x_12:
[----:B------:R-:W-:Y:S05]  /*09d0*/  BSYNC.RECONVERGENT B0 ;  /* 0x0000000000007941 */ /* 0x000fea0003800200 */
.L_x_7:
[----:B------:R-:W0:Y:S01]  /*09e0*/  LDC.64 R4, c[0x0][0x380] ;  /* 0x0000e000ff047b82 */ /* 0x000e220000000a00 */
[----:B------:R-:W1:Y:S02]  /*09f0*/  LDCU UR5, c[0x0][0x398] ;  /* 0x00007300ff0577ac */ /* 0x000e640008000800 */
[----:B-1-3--:R-:W-:-:S04]  /*0a00*/  IMAD R3, R3, UR5, R2 ;  /* 0x0000000503037c24 */ /* 0x00afc8000f8e0202 */
[----:B0-----:R-:W-:-:S05]  /*0a10*/  IMAD.WIDE R2, R3, 0x4, R4 ;  /* 0x0000000403027825 */ /* 0x001fca00078e0204 */
[----:B------:R-:W-:Y:S01]  /*0a20*/  STG.E desc[UR8][R2.64], R0 ;  /* 0x0000000002007986 */ /* 0x000fe2000c101908 */
[----:B------:R-:W-:Y:S05]  /*0a30*/  EXIT ;  /* 0x000000000000794d */ /* 0x000fea0003800000 */
.L_x_13:
        /* <DEDUP_REMOVED lines=12> */
.L_x_15:


//--------------------- .nv.shared.reserved.0     --------------------------
	.section	.nv.shared.reserved.0,"aw",@nobits
	.weak		__nv_reservedSMEM_offset_0_alias
	.size		__nv_reservedSMEM_offset_0_alias, 0, 64
	.other		__nv_reservedSMEM_offset_0_alias,@"STO_CUDA_RESERVED_SHARED STV_DEFAULT"
__nv_reservedSMEM_offset_0_alias:
	.zero		0
	.zero		64


//--------------------- .nv.constant0._Z10convColGPUPfS_S_iii --------------------------
	.section	.nv.constant0._Z10convColGPUPfS_S_iii,"a",@progbits
	.sectionflags	@""
	.align	4
.nv.constant0._Z10convColGPUPfS_S_iii:
	.zero		932


//--------------------- .nv.constant0._Z10convRowGPUPfS_S_iii --------------------------
	.section	.nv.constant0._Z10convRowGPUPfS_S_iii,"a",@progbits
	.sectionflags	@""
	.align	4
.nv.constant0._Z10convRowGPUPfS_S_iii:
	.zero		932


//--------------------- SYMBOLS --------------------------

	.type		.nv.reservedSmem.offset0,@object
	.size		.nv.reservedSmem.offset0,0x4
